//
// Generated by NVIDIA NVVM Compiler
//
// Compiler Build ID: CL-36424714
// Cuda compilation tools, release 13.0, V13.0.88
// Based on NVVM 20.0.0
//

.version 9.0
.target sm_100
.address_size 64

	// .globl	candidate0
// _ZZ10candidate0E15pad_temp_shared has been demoted
// _ZZ10candidate0E13kernel_shared has been demoted

.visible .entry candidate0(
	.param .u64 .ptr .align 1 candidate0_param_0,
	.param .u64 .ptr .align 1 candidate0_param_1,
	.param .u64 .ptr .align 1 candidate0_param_2,
	.param .u64 .ptr .align 1 candidate0_param_3
)
.maxntid 96
{
	.reg .pred 	%p<15>;
	.reg .b16 	%rs<253>;
	.reg .b32 	%r<345>;
	.reg .b32 	%f<632>;
	.reg .b64 	%rd<111>;
	// demoted variable
	.shared .align 4 .b8 _ZZ10candidate0E15pad_temp_shared[1248];
	// demoted variable
	.shared .align 4 .b8 _ZZ10candidate0E13kernel_shared[20480];
	ld.param.u64 	%rd5, [candidate0_param_0];
	ld.param.u64 	%rd6, [candidate0_param_1];
	cvta.to.global.u64 	%rd1, %rd6;
	cvta.to.global.u64 	%rd2, %rd5;
	mov.u32 	%r1, %ctaid.x;
	mov.u32 	%r2, %tid.x;
	cvt.u16.u32 	%rs1, %r2;
	mul.lo.s16 	%rs2, %rs1, 211;
	shr.u16 	%rs3, %rs2, 13;
	mul.lo.s16 	%rs4, %rs3, 39;
	sub.s16 	%rs5, %rs1, %rs4;
	and.b16  	%rs6, %rs5, 255;
	mul.lo.s16 	%rs7, %rs6, 79;
	shr.u16 	%rs8, %rs7, 10;
	cvt.u32.u16 	%r3, %rs8;
	mul.hi.u32 	%r6, %r1, 1431655766;
	mul.lo.s32 	%r89, %r6, 3;
	add.s32 	%r90, %r89, -2;
	add.s32 	%r4, %r90, %r3;
	sub.s32 	%r91, %r1, %r89;
	mul.lo.s32 	%r92, %r91, 9;
	mul.lo.s16 	%rs9, %rs1, 79;
	shr.u16 	%rs10, %rs9, 10;
	mul.lo.s16 	%rs11, %rs10, 13;
	sub.s16 	%rs12, %rs1, %rs11;
	cvt.u32.u16 	%r93, %rs12;
	and.b32  	%r94, %r93, 255;
	add.s32 	%r95, %r92, -2;
	add.s32 	%r5, %r95, %r94;
	mul.wide.u16 	%r96, %rs3, 729;
	mad.lo.s32 	%r97, %r6, 81, %r92;
	add.s32 	%r98, %r97, -56;
	add.s32 	%r99, %r98, %r94;
	add.s32 	%r7, %r99, %r96;
	shl.b32 	%r100, %r2, 2;
	mov.u32 	%r101, _ZZ10candidate0E15pad_temp_shared;
	add.s32 	%r8, %r101, %r100;
	add.s16 	%rs13, %rs2, 3798;
	shr.u16 	%rs14, %rs13, 13;
	mul.lo.s16 	%rs15, %rs14, 39;
	sub.s16 	%rs16, %rs1, %rs15;
	add.s16 	%rs17, %rs16, 18;
	and.b16  	%rs18, %rs17, 255;
	mul.lo.s16 	%rs19, %rs18, 20;
	shr.u16 	%rs20, %rs19, 8;
	cvt.u32.u16 	%r9, %rs20;
	add.s32 	%r10, %r90, %r9;
	add.s16 	%rs21, %rs9, 395;
	shr.u16 	%rs22, %rs21, 10;
	mul.lo.s16 	%rs23, %rs22, 13;
	sub.s16 	%rs24, %rs1, %rs23;
	add.s16 	%rs25, %rs24, 5;
	cvt.u32.u16 	%r102, %rs25;
	and.b32  	%r103, %r102, 255;
	add.s32 	%r11, %r95, %r103;
	mul.lo.s16 	%rs26, %rs1, 205;
	mul.lo.s16 	%rs27, %rs1, 165;
	add.s16 	%rs28, %rs27, 15840;
	shr.u16 	%rs29, %rs28, 8;
	sub.s16 	%rs30, %rs1, %rs29;
	add.s16 	%rs31, %rs30, 96;
	and.b16  	%rs32, %rs31, 254;
	shr.u16 	%rs33, %rs32, 1;
	add.s16 	%rs34, %rs33, %rs29;
	and.b16  	%rs35, %rs34, 224;
	shr.u16 	%rs36, %rs35, 5;
	mul.wide.u16 	%r104, %rs36, 729;
	add.s32 	%r105, %r98, %r103;
	add.s32 	%r12, %r105, %r104;
	add.s16 	%rs37, %rs1, 36;
	add.s16 	%rs38, %rs27, 5940;
	shr.u16 	%rs39, %rs38, 8;
	sub.s16 	%rs40, %rs37, %rs39;
	and.b16  	%rs41, %rs40, 254;
	shr.u16 	%rs42, %rs41, 1;
	add.s16 	%rs43, %rs42, %rs39;
	and.b16  	%rs44, %rs43, 224;
	shr.u16 	%rs45, %rs44, 5;
	mul.lo.s16 	%rs46, %rs45, 39;
	sub.s16 	%rs47, %rs37, %rs46;
	and.b16  	%rs48, %rs47, 255;
	mul.lo.s16 	%rs49, %rs48, 20;
	shr.u16 	%rs50, %rs49, 8;
	cvt.u32.u16 	%r13, %rs50;
	add.s32 	%r14, %r90, %r13;
	add.s16 	%rs51, %rs9, 790;
	shr.u16 	%rs52, %rs51, 10;
	mul.lo.s16 	%rs53, %rs52, 13;
	sub.s16 	%rs54, %rs1, %rs53;
	add.s16 	%rs55, %rs54, 10;
	cvt.u32.u16 	%r106, %rs55;
	and.b32  	%r107, %r106, 255;
	add.s32 	%r15, %r95, %r107;
	add.s16 	%rs56, %rs1, 192;
	mul.hi.u16 	%rs57, %rs56, 1681;
	mul.lo.s16 	%rs58, %rs57, 729;
	cvt.u32.u16 	%r108, %rs58;
	add.s32 	%r109, %r98, %r107;
	add.s32 	%r16, %r109, %r108;
	add.s16 	%rs59, %rs9, 1185;
	shr.u16 	%rs60, %rs59, 10;
	cvt.u32.u16 	%r17, %rs60;
	add.s32 	%r18, %r90, %r17;
	setp.lt.u32 	%p2, %r2, 11;
	selp.b32 	%r110, 2, -11, %p2;
	add.s32 	%r111, %r110, %r2;
	add.s32 	%r19, %r95, %r111;
	add.s16 	%rs61, %rs1, 288;
	mul.hi.u16 	%rs62, %rs61, 1681;
	mul.lo.s16 	%rs63, %rs62, 729;
	cvt.u32.u16 	%r112, %rs63;
	add.s32 	%r113, %r98, %r111;
	add.s32 	%r20, %r113, %r112;
	mul.lo.s16 	%rs64, %rs1, 103;
	shr.u16 	%rs65, %rs64, 12;
	mul.lo.s16 	%rs66, %rs65, 40;
	sub.s16 	%rs67, %rs1, %rs66;
	and.b16  	%rs68, %rs67, 255;
	mul.lo.s16 	%rs69, %rs68, 52;
	shr.u16 	%rs70, %rs69, 8;
	shr.u16 	%rs71, %rs64, 9;
	mul.lo.s16 	%rs72, %rs71, 5;
	sub.s16 	%rs73, %rs1, %rs72;
	cvt.u32.u16 	%r114, %rs73;
	and.b32  	%r115, %r114, 255;
	mov.b16 	%rs74, 1200;
	mov.b32 	%r116, {%rs74, %rs70};
	cvt.u32.u16 	%r117, %rs65;
	prmt.b32 	%r118, %r117, 25, 0x3340U;
	prmt.b32 	%r119, %r120, %r121, 0x3340U;
	prmt.b32 	%r122, %r118, %r119, 0x5410U;
	dp2a.lo.u32.u32 	%r21, %r116, %r122, %r115;
	mov.u32 	%r123, _ZZ10candidate0E13kernel_shared;
	add.s32 	%r22, %r123, %r100;
	add.s16 	%rs75, %rs26, 19680;
	shr.u16 	%rs76, %rs75, 13;
	add.s16 	%rs77, %rs26, 3280;
	shr.u16 	%rs78, %rs77, 13;
	mul.lo.s16 	%rs79, %rs78, 40;
	sub.s16 	%rs80, %rs1, %rs79;
	add.s16 	%rs81, %rs80, 16;
	and.b16  	%rs82, %rs81, 255;
	mul.lo.s16 	%rs83, %rs82, 52;
	shr.u16 	%rs84, %rs83, 8;
	mul.wide.u16 	%r124, %rs84, 25;
	add.s16 	%rs85, %rs26, 205;
	shr.u16 	%rs86, %rs85, 10;
	mul.lo.s16 	%rs87, %rs86, 5;
	sub.s16 	%rs88, %rs1, %rs87;
	add.s16 	%rs89, %rs88, 1;
	cvt.u32.u16 	%r125, %rs89;
	and.b32  	%r126, %r125, 255;
	mov.b32 	%r127, {%rs74, %rs84};
	cvt.u32.u16 	%r128, %rs76;
	prmt.b32 	%r129, %r128, 25, 0x3340U;
	prmt.b32 	%r130, %r129, %r119, 0x5410U;
	dp2a.lo.u32.u32 	%r23, %r127, %r130, %r126;
	mul.hi.u16 	%rs90, %rs56, 1639;
	mul.lo.s16 	%rs91, %rs90, 1200;
	cvt.u32.u16 	%r131, %rs91;
	add.s16 	%rs92, %rs26, 6560;
	shr.u16 	%rs93, %rs92, 13;
	mul.lo.s16 	%rs94, %rs93, 40;
	sub.s16 	%rs95, %rs1, %rs94;
	add.s16 	%rs96, %rs95, 32;
	and.b16  	%rs97, %rs96, 255;
	mul.lo.s16 	%rs98, %rs97, 52;
	shr.u16 	%rs99, %rs98, 8;
	mul.wide.u16 	%r132, %rs99, 25;
	add.s16 	%rs100, %rs26, 410;
	shr.u16 	%rs101, %rs100, 10;
	mul.lo.s16 	%rs102, %rs101, 5;
	sub.s16 	%rs103, %rs1, %rs102;
	add.s16 	%rs104, %rs103, 2;
	cvt.u32.u16 	%r133, %rs104;
	and.b32  	%r134, %r133, 255;
	or.b32  	%r135, %r131, %r134;
	add.s32 	%r24, %r135, %r132;
	mul.hi.u16 	%rs105, %rs61, 1639;
	mul.lo.s16 	%rs106, %rs105, 1200;
	cvt.u32.u16 	%r136, %rs106;
	add.s16 	%rs107, %rs26, 1640;
	shr.u16 	%rs108, %rs107, 13;
	mul.lo.s16 	%rs109, %rs108, 40;
	sub.s16 	%rs110, %rs1, %rs109;
	add.s16 	%rs111, %rs110, 8;
	and.b16  	%rs112, %rs111, 255;
	mul.lo.s16 	%rs113, %rs112, 52;
	shr.u16 	%rs114, %rs113, 8;
	mul.wide.u16 	%r137, %rs114, 25;
	add.s16 	%rs115, %rs26, 615;
	shr.u16 	%rs116, %rs115, 10;
	mul.lo.s16 	%rs117, %rs116, 5;
	sub.s16 	%rs118, %rs1, %rs117;
	add.s16 	%rs119, %rs118, 3;
	cvt.u32.u16 	%r138, %rs119;
	and.b32  	%r139, %r138, 255;
	or.b32  	%r140, %r136, %r139;
	add.s32 	%r25, %r140, %r137;
	or.b16  	%rs120, %rs1, 384;
	mul.hi.u16 	%rs121, %rs120, 1639;
	mul.lo.s16 	%rs122, %rs121, 1200;
	cvt.u32.u16 	%r141, %rs122;
	add.s16 	%rs123, %rs26, 4920;
	shr.u16 	%rs124, %rs123, 13;
	mul.lo.s16 	%rs125, %rs124, 40;
	sub.s16 	%rs126, %rs1, %rs125;
	add.s16 	%rs127, %rs126, 24;
	and.b16  	%rs128, %rs127, 255;
	mul.lo.s16 	%rs129, %rs128, 52;
	shr.u16 	%rs130, %rs129, 8;
	mul.wide.u16 	%r142, %rs130, 25;
	add.s16 	%rs131, %rs26, 820;
	shr.u16 	%rs132, %rs131, 10;
	mul.lo.s16 	%rs133, %rs132, 5;
	sub.s16 	%rs134, %rs1, %rs133;
	add.s16 	%rs135, %rs134, 4;
	cvt.u32.u16 	%r143, %rs135;
	and.b32  	%r144, %r143, 255;
	or.b32  	%r145, %r141, %r144;
	add.s32 	%r26, %r145, %r142;
	add.s16 	%rs136, %rs1, 576;
	mul.hi.u16 	%rs137, %rs136, 1639;
	mul.lo.s16 	%rs138, %rs137, 1200;
	cvt.u32.u16 	%r146, %rs138;
	or.b32  	%r147, %r146, %r126;
	add.s32 	%r27, %r147, %r124;
	add.s16 	%rs139, %rs1, 672;
	mul.hi.u16 	%rs140, %rs139, 1639;
	mul.lo.s16 	%rs141, %rs140, 1200;
	cvt.u32.u16 	%r148, %rs141;
	or.b32  	%r149, %r148, %r134;
	add.s32 	%r28, %r149, %r132;
	or.b16  	%rs142, %rs1, 768;
	mul.hi.u16 	%rs143, %rs142, 1639;
	mul.lo.s16 	%rs144, %rs143, 1200;
	cvt.u32.u16 	%r150, %rs144;
	or.b32  	%r151, %r150, %r139;
	add.s32 	%r29, %r151, %r137;
	add.s16 	%rs145, %rs1, 864;
	mul.hi.u16 	%rs146, %rs145, 1639;
	mul.lo.s16 	%rs147, %rs146, 1200;
	cvt.u32.u16 	%r152, %rs147;
	or.b32  	%r153, %r152, %r144;
	add.s32 	%r30, %r153, %r142;
	add.s16 	%rs148, %rs1, 1056;
	mul.hi.u16 	%rs149, %rs148, 1639;
	mul.lo.s16 	%rs150, %rs149, 1200;
	cvt.u32.u16 	%r154, %rs150;
	or.b32  	%r155, %r154, %r126;
	add.s32 	%r31, %r155, %r124;
	or.b16  	%rs151, %rs1, 1152;
	mul.hi.u16 	%rs152, %rs151, 1639;
	mul.lo.s16 	%rs153, %rs152, 1200;
	cvt.u32.u16 	%r156, %rs153;
	or.b32  	%r157, %r156, %r134;
	add.s32 	%r32, %r157, %r132;
	add.s16 	%rs154, %rs1, 1248;
	mul.hi.u16 	%rs155, %rs154, 1639;
	mov.b32 	%r158, {%rs74, %rs114};
	cvt.u32.u16 	%r159, %rs155;
	prmt.b32 	%r160, %r159, 25, 0x3340U;
	prmt.b32 	%r161, %r160, %r119, 0x5410U;
	dp2a.lo.u32.u32 	%r33, %r158, %r161, %r139;
	add.s16 	%rs156, %rs1, 1344;
	mul.hi.u16 	%rs157, %rs156, 1639;
	mov.b32 	%r162, {%rs74, %rs130};
	cvt.u32.u16 	%r163, %rs157;
	prmt.b32 	%r164, %r163, 25, 0x3340U;
	prmt.b32 	%r165, %r164, %r119, 0x5410U;
	dp2a.lo.u32.u32 	%r34, %r162, %r165, %r144;
	or.b16  	%rs158, %rs1, 1536;
	mul.hi.u16 	%rs159, %rs158, 1639;
	cvt.u32.u16 	%r166, %rs159;
	prmt.b32 	%r167, %r166, 25, 0x3340U;
	prmt.b32 	%r168, %r167, %r119, 0x5410U;
	dp2a.lo.u32.u32 	%r35, %r127, %r168, %r126;
	add.s16 	%rs160, %rs1, 1632;
	mul.hi.u16 	%rs161, %rs160, 1639;
	mov.b32 	%r169, {%rs74, %rs99};
	cvt.u32.u16 	%r170, %rs161;
	prmt.b32 	%r171, %r170, 25, 0x3340U;
	prmt.b32 	%r172, %r171, %r119, 0x5410U;
	dp2a.lo.u32.u32 	%r36, %r169, %r172, %r134;
	add.s16 	%rs162, %rs1, 1728;
	mul.hi.u16 	%rs163, %rs162, 1639;
	cvt.u32.u16 	%r173, %rs163;
	prmt.b32 	%r174, %r173, 25, 0x3340U;
	prmt.b32 	%r175, %r174, %r119, 0x5410U;
	dp2a.lo.u32.u32 	%r37, %r158, %r175, %r139;
	add.s16 	%rs164, %rs1, 1824;
	mul.hi.u16 	%rs165, %rs164, 1639;
	cvt.u32.u16 	%r176, %rs165;
	prmt.b32 	%r177, %r176, 25, 0x3340U;
	prmt.b32 	%r178, %r177, %r119, 0x5410U;
	dp2a.lo.u32.u32 	%r38, %r162, %r178, %r144;
	add.s16 	%rs166, %rs1, 2016;
	mul.hi.u16 	%rs167, %rs166, 3277;
	shr.u16 	%rs168, %rs167, 1;
	cvt.u32.u16 	%r179, %rs168;
	prmt.b32 	%r180, %r179, 25, 0x3340U;
	prmt.b32 	%r181, %r180, %r119, 0x5410U;
	dp2a.lo.u32.u32 	%r39, %r127, %r181, %r126;
	add.s16 	%rs169, %rs1, 2112;
	mul.hi.u16 	%rs170, %rs169, 3277;
	shr.u16 	%rs171, %rs170, 1;
	cvt.u32.u16 	%r182, %rs171;
	prmt.b32 	%r183, %r182, 25, 0x3340U;
	prmt.b32 	%r184, %r183, %r119, 0x5410U;
	dp2a.lo.u32.u32 	%r40, %r169, %r184, %r134;
	add.s16 	%rs172, %rs1, 2208;
	mul.hi.u16 	%rs173, %rs172, 3277;
	shr.u16 	%rs174, %rs173, 1;
	cvt.u32.u16 	%r185, %rs174;
	prmt.b32 	%r186, %r185, 25, 0x3340U;
	prmt.b32 	%r187, %r186, %r119, 0x5410U;
	dp2a.lo.u32.u32 	%r41, %r158, %r187, %r139;
	or.b16  	%rs175, %rs1, 2304;
	mul.hi.u16 	%rs176, %rs175, 3277;
	shr.u16 	%rs177, %rs176, 1;
	cvt.u32.u16 	%r188, %rs177;
	prmt.b32 	%r189, %r188, 25, 0x3340U;
	prmt.b32 	%r190, %r189, %r119, 0x5410U;
	dp2a.lo.u32.u32 	%r42, %r162, %r190, %r144;
	add.s16 	%rs178, %rs1, 2496;
	mul.hi.u16 	%rs179, %rs178, 3277;
	shr.u16 	%rs180, %rs179, 1;
	cvt.u32.u16 	%r191, %rs180;
	prmt.b32 	%r192, %r191, 25, 0x3340U;
	prmt.b32 	%r193, %r192, %r119, 0x5410U;
	dp2a.lo.u32.u32 	%r43, %r127, %r193, %r126;
	add.s16 	%rs181, %rs1, 2592;
	mul.hi.u16 	%rs182, %rs181, 3277;
	shr.u16 	%rs183, %rs182, 1;
	cvt.u32.u16 	%r194, %rs183;
	prmt.b32 	%r195, %r194, 25, 0x3340U;
	prmt.b32 	%r196, %r195, %r119, 0x5410U;
	dp2a.lo.u32.u32 	%r44, %r169, %r196, %r134;
	or.b16  	%rs184, %rs1, 2688;
	mul.hi.u16 	%rs185, %rs184, 3277;
	shr.u16 	%rs186, %rs185, 1;
	cvt.u32.u16 	%r197, %rs186;
	prmt.b32 	%r198, %r197, 25, 0x3340U;
	prmt.b32 	%r199, %r198, %r119, 0x5410U;
	dp2a.lo.u32.u32 	%r45, %r158, %r199, %r139;
	add.s16 	%rs187, %rs1, 2784;
	mul.hi.u16 	%rs188, %rs187, 3277;
	shr.u16 	%rs189, %rs188, 1;
	cvt.u32.u16 	%r200, %rs189;
	prmt.b32 	%r201, %r200, 25, 0x3340U;
	prmt.b32 	%r202, %r201, %r119, 0x5410U;
	dp2a.lo.u32.u32 	%r46, %r162, %r202, %r144;
	add.s16 	%rs190, %rs1, 2976;
	mul.hi.u16 	%rs191, %rs190, 3277;
	shr.u16 	%rs192, %rs191, 1;
	cvt.u32.u16 	%r203, %rs192;
	prmt.b32 	%r204, %r203, 25, 0x3340U;
	prmt.b32 	%r205, %r204, %r119, 0x5410U;
	dp2a.lo.u32.u32 	%r47, %r127, %r205, %r126;
	or.b16  	%rs193, %rs1, 3072;
	mul.hi.u16 	%rs194, %rs193, 3277;
	shr.u16 	%rs195, %rs194, 1;
	cvt.u32.u16 	%r206, %rs195;
	prmt.b32 	%r207, %r206, 25, 0x3340U;
	prmt.b32 	%r208, %r207, %r119, 0x5410U;
	dp2a.lo.u32.u32 	%r48, %r169, %r208, %r134;
	add.s16 	%rs196, %rs1, 3168;
	mul.hi.u16 	%rs197, %rs196, 3277;
	shr.u16 	%rs198, %rs197, 1;
	cvt.u32.u16 	%r209, %rs198;
	prmt.b32 	%r210, %r209, 25, 0x3340U;
	prmt.b32 	%r211, %r210, %r119, 0x5410U;
	dp2a.lo.u32.u32 	%r49, %r158, %r211, %r139;
	add.s16 	%rs199, %rs1, 3264;
	mul.hi.u16 	%rs200, %rs199, 3277;
	shr.u16 	%rs201, %rs200, 1;
	cvt.u32.u16 	%r212, %rs201;
	prmt.b32 	%r213, %r212, 25, 0x3340U;
	prmt.b32 	%r214, %r213, %r119, 0x5410U;
	dp2a.lo.u32.u32 	%r50, %r162, %r214, %r144;
	or.b16  	%rs202, %rs1, 3456;
	mul.hi.u16 	%rs203, %rs202, 3277;
	shr.u16 	%rs204, %rs203, 1;
	cvt.u32.u16 	%r215, %rs204;
	prmt.b32 	%r216, %r215, 25, 0x3340U;
	prmt.b32 	%r217, %r216, %r119, 0x5410U;
	dp2a.lo.u32.u32 	%r51, %r127, %r217, %r126;
	add.s16 	%rs205, %rs1, 3552;
	mul.hi.u16 	%rs206, %rs205, 3277;
	shr.u16 	%rs207, %rs206, 1;
	cvt.u32.u16 	%r218, %rs207;
	prmt.b32 	%r219, %r218, 25, 0x3340U;
	prmt.b32 	%r220, %r219, %r119, 0x5410U;
	dp2a.lo.u32.u32 	%r52, %r169, %r220, %r134;
	add.s16 	%rs208, %rs1, 3648;
	mul.hi.u16 	%rs209, %rs208, 3277;
	shr.u16 	%rs210, %rs209, 1;
	cvt.u32.u16 	%r221, %rs210;
	prmt.b32 	%r222, %r221, 25, 0x3340U;
	prmt.b32 	%r223, %r222, %r119, 0x5410U;
	dp2a.lo.u32.u32 	%r53, %r158, %r223, %r139;
	add.s16 	%rs211, %rs1, 3744;
	mul.hi.u16 	%rs212, %rs211, 3277;
	shr.u16 	%rs213, %rs212, 1;
	cvt.u32.u16 	%r224, %rs213;
	prmt.b32 	%r225, %r224, 25, 0x3340U;
	prmt.b32 	%r226, %r225, %r119, 0x5410U;
	dp2a.lo.u32.u32 	%r54, %r162, %r226, %r144;
	add.s16 	%rs214, %rs1, 3936;
	mul.hi.u16 	%rs215, %rs214, 3277;
	shr.u16 	%rs216, %rs215, 1;
	cvt.u32.u16 	%r227, %rs216;
	prmt.b32 	%r228, %r227, 25, 0x3340U;
	prmt.b32 	%r229, %r228, %r119, 0x5410U;
	dp2a.lo.u32.u32 	%r55, %r127, %r229, %r126;
	add.s16 	%rs217, %rs1, 4032;
	mul.hi.u16 	%rs218, %rs217, 3277;
	shr.u16 	%rs219, %rs218, 1;
	cvt.u32.u16 	%r230, %rs219;
	prmt.b32 	%r231, %r230, 25, 0x3340U;
	prmt.b32 	%r232, %r231, %r119, 0x5410U;
	dp2a.lo.u32.u32 	%r56, %r169, %r232, %r134;
	add.s16 	%rs220, %rs1, 4128;
	mul.hi.u16 	%rs221, %rs220, 3277;
	shr.u16 	%rs222, %rs221, 1;
	cvt.u32.u16 	%r233, %rs222;
	prmt.b32 	%r234, %r233, 25, 0x3340U;
	prmt.b32 	%r235, %r234, %r119, 0x5410U;
	dp2a.lo.u32.u32 	%r57, %r158, %r235, %r139;
	or.b16  	%rs223, %rs1, 4224;
	mul.hi.u16 	%rs224, %rs223, 3277;
	shr.u16 	%rs225, %rs224, 1;
	cvt.u32.u16 	%r236, %rs225;
	prmt.b32 	%r237, %r236, 25, 0x3340U;
	prmt.b32 	%r238, %r237, %r119, 0x5410U;
	dp2a.lo.u32.u32 	%r58, %r162, %r238, %r144;
	add.s16 	%rs226, %rs1, 4416;
	mul.hi.u16 	%rs227, %rs226, 3277;
	shr.u16 	%rs228, %rs227, 1;
	cvt.u32.u16 	%r239, %rs228;
	prmt.b32 	%r240, %r239, 25, 0x3340U;
	prmt.b32 	%r241, %r240, %r119, 0x5410U;
	dp2a.lo.u32.u32 	%r59, %r127, %r241, %r126;
	add.s16 	%rs229, %rs1, 4512;
	mul.hi.u16 	%rs230, %rs229, 3277;
	shr.u16 	%rs231, %rs230, 1;
	cvt.u32.u16 	%r242, %rs231;
	prmt.b32 	%r243, %r242, 25, 0x3340U;
	prmt.b32 	%r244, %r243, %r119, 0x5410U;
	dp2a.lo.u32.u32 	%r60, %r169, %r244, %r134;
	or.b16  	%rs232, %rs1, 4608;
	mul.hi.u16 	%rs233, %rs232, 3277;
	shr.u16 	%rs234, %rs233, 1;
	cvt.u32.u16 	%r245, %rs234;
	prmt.b32 	%r246, %r245, 25, 0x3340U;
	prmt.b32 	%r247, %r246, %r119, 0x5410U;
	dp2a.lo.u32.u32 	%r61, %r158, %r247, %r139;
	add.s16 	%rs235, %rs1, 4704;
	mul.hi.u16 	%rs236, %rs235, 3277;
	shr.u16 	%rs237, %rs236, 1;
	cvt.u32.u16 	%r248, %rs237;
	prmt.b32 	%r249, %r248, 25, 0x3340U;
	prmt.b32 	%r250, %r249, %r119, 0x5410U;
	dp2a.lo.u32.u32 	%r62, %r162, %r250, %r144;
	add.s16 	%rs238, %rs1, 4896;
	mul.hi.u16 	%rs239, %rs238, 3277;
	shr.u16 	%rs240, %rs239, 1;
	cvt.u32.u16 	%r251, %rs240;
	prmt.b32 	%r252, %r251, 25, 0x3340U;
	prmt.b32 	%r253, %r252, %r119, 0x5410U;
	dp2a.lo.u32.u32 	%r63, %r127, %r253, %r126;
	or.b16  	%rs241, %rs1, 4992;
	mul.hi.u16 	%rs242, %rs241, 3277;
	shr.u16 	%rs243, %rs242, 1;
	cvt.u32.u16 	%r254, %rs243;
	prmt.b32 	%r255, %r254, 25, 0x3340U;
	prmt.b32 	%r256, %r255, %r119, 0x5410U;
	dp2a.lo.u32.u32 	%r64, %r169, %r256, %r134;
	add.s16 	%rs244, %rs1, 5088;
	mul.hi.u16 	%rs245, %rs244, 3277;
	shr.u16 	%rs246, %rs245, 1;
	cvt.u32.u16 	%r257, %rs246;
	prmt.b32 	%r258, %r257, 25, 0x3340U;
	prmt.b32 	%r259, %r258, %r119, 0x5410U;
	dp2a.lo.u32.u32 	%r65, %r158, %r259, %r139;
	mul.lo.s16 	%rs247, %rs1, 86;
	shr.u16 	%rs248, %rs247, 8;
	mul.lo.s16 	%rs249, %rs248, 3;
	sub.s16 	%rs250, %rs1, %rs249;
	mul.lo.s16 	%rs251, %rs250, 3;
	cvt.u32.u16 	%r260, %rs251;
	and.b32  	%r66, %r260, 255;
	cvt.u32.u16 	%r67, %rs248;
	mul.wide.u16 	%r261, %rs248, 640;
	add.s32 	%r68, %r123, %r261;
	and.b16  	%rs252, %rs251, 255;
	mul.wide.u16 	%r262, %rs252, 4;
	add.s32 	%r69, %r101, %r262;
	mov.b32 	%r341, 0;
	mov.f32 	%f596, 0f00000000;
	mov.f32 	%f597, %f596;
	mov.f32 	%f598, %f596;
	mov.f32 	%f599, %f596;
	mov.f32 	%f600, %f596;
	mov.f32 	%f601, %f596;
	mov.f32 	%f602, %f596;
	mov.f32 	%f603, %f596;
	mov.f32 	%f604, %f596;
	mov.f32 	%f605, %f596;
	mov.f32 	%f606, %f596;
	mov.f32 	%f607, %f596;
	mov.f32 	%f608, %f596;
	mov.f32 	%f609, %f596;
	mov.f32 	%f610, %f596;
	mov.f32 	%f611, %f596;
	mov.f32 	%f612, %f596;
	mov.f32 	%f613, %f596;
	mov.f32 	%f614, %f596;
	mov.f32 	%f615, %f596;
	mov.f32 	%f616, %f596;
	mov.f32 	%f617, %f596;
	mov.f32 	%f618, %f596;
	mov.f32 	%f619, %f596;
	mov.f32 	%f620, %f596;
	mov.f32 	%f621, %f596;
	mov.f32 	%f622, %f596;
	mov.f32 	%f623, %f596;
	mov.f32 	%f624, %f596;
	mov.f32 	%f625, %f596;
	mov.f32 	%f626, %f596;
	mov.f32 	%f627, %f596;
	mov.f32 	%f628, %f596;
	mov.f32 	%f629, %f596;
	mov.f32 	%f630, %f596;
	mov.f32 	%f631, %f596;
$L__BB0_1:
	mad.lo.s32 	%r71, %r341, 5832, %r7;
	mul.lo.s32 	%r72, %r341, 200;
	add.s32 	%r73, %r24, %r72;
	add.s32 	%r74, %r25, %r72;
	add.s32 	%r75, %r26, %r72;
	add.s32 	%r76, %r27, %r72;
	add.s32 	%r77, %r28, %r72;
	add.s32 	%r78, %r29, %r72;
	mov.b32 	%r342, 0;
	mad.lo.s32 	%r281, %r341, 5832, %r20;
	add.s32 	%r324, %r30, %r72;
	add.s32 	%r326, %r31, %r72;
	add.s32 	%r328, %r32, %r72;
	mad.lo.s32 	%r276, %r341, 5832, %r16;
	mad.lo.s32 	%r271, %r341, 5832, %r12;
$L__BB0_2:
	bar.sync 	0;
	add.s32 	%r264, %r4, %r342;
	max.u32 	%r265, %r264, %r5;
	setp.gt.u32 	%p3, %r265, 26;
	mov.f32 	%f556, 0f00000000;
	@%p3 bra 	$L__BB0_4;
	add.s32 	%r266, %r342, %r3;
	mad.lo.s32 	%r267, %r266, 27, %r71;
	mul.wide.s32 	%rd7, %r267, 4;
	add.s64 	%rd8, %rd2, %rd7;
	ld.global.nc.f32 	%f556, [%rd8];
$L__BB0_4:
	st.shared.f32 	[%r8], %f556;
	add.s32 	%r268, %r10, %r342;
	max.u32 	%r269, %r268, %r11;
	setp.gt.u32 	%p4, %r269, 26;
	mov.f32 	%f557, 0f00000000;
	@%p4 bra 	$L__BB0_6;
	add.s32 	%r270, %r342, %r9;
	mad.lo.s32 	%r272, %r270, 27, %r271;
	mul.wide.u32 	%rd9, %r272, 4;
	add.s64 	%rd10, %rd2, %rd9;
	ld.global.nc.f32 	%f557, [%rd10];
$L__BB0_6:
	st.shared.f32 	[%r8+384], %f557;
	add.s32 	%r273, %r14, %r342;
	max.u32 	%r274, %r273, %r15;
	setp.gt.u32 	%p5, %r274, 26;
	mov.f32 	%f558, 0f00000000;
	@%p5 bra 	$L__BB0_8;
	add.s32 	%r275, %r342, %r13;
	mad.lo.s32 	%r277, %r275, 27, %r276;
	mul.wide.u32 	%rd11, %r277, 4;
	add.s64 	%rd12, %rd2, %rd11;
	ld.global.nc.f32 	%f558, [%rd12];
$L__BB0_8:
	setp.gt.u32 	%p6, %r2, 23;
	st.shared.f32 	[%r8+768], %f558;
	@%p6 bra 	$L__BB0_12;
	add.s32 	%r278, %r18, %r342;
	max.u32 	%r279, %r278, %r19;
	setp.gt.u32 	%p7, %r279, 26;
	mov.f32 	%f559, 0f00000000;
	@%p7 bra 	$L__BB0_11;
	add.s32 	%r280, %r342, %r17;
	mad.lo.s32 	%r282, %r280, 27, %r281;
	mul.wide.u32 	%rd13, %r282, 4;
	add.s64 	%rd14, %rd2, %rd13;
	ld.global.nc.f32 	%f559, [%rd14];
$L__BB0_11:
	st.shared.f32 	[%r8+1152], %f559;
$L__BB0_12:
	setp.gt.u32 	%p8, %r2, 31;
	mul.lo.s32 	%r283, %r342, 5;
	add.s32 	%r80, %r283, %r72;
	add.s32 	%r284, %r80, %r21;
	add.s32 	%r285, %r80, %r23;
	add.s32 	%r286, %r80, %r33;
	add.s32 	%r287, %r80, %r34;
	add.s32 	%r288, %r80, %r35;
	add.s32 	%r289, %r80, %r36;
	add.s32 	%r290, %r80, %r37;
	add.s32 	%r291, %r80, %r38;
	add.s32 	%r292, %r80, %r39;
	add.s32 	%r293, %r80, %r40;
	add.s32 	%r294, %r80, %r41;
	add.s32 	%r295, %r80, %r42;
	add.s32 	%r296, %r80, %r43;
	add.s32 	%r297, %r80, %r44;
	add.s32 	%r298, %r80, %r45;
	add.s32 	%r299, %r80, %r46;
	add.s32 	%r300, %r80, %r47;
	add.s32 	%r301, %r80, %r48;
	add.s32 	%r302, %r80, %r49;
	add.s32 	%r303, %r80, %r50;
	add.s32 	%r304, %r80, %r51;
	add.s32 	%r305, %r80, %r52;
	add.s32 	%r306, %r80, %r53;
	add.s32 	%r307, %r80, %r54;
	add.s32 	%r308, %r80, %r55;
	add.s32 	%r309, %r80, %r56;
	add.s32 	%r310, %r80, %r57;
	add.s32 	%r311, %r80, %r58;
	add.s32 	%r312, %r80, %r59;
	add.s32 	%r313, %r80, %r60;
	add.s32 	%r314, %r80, %r61;
	add.s32 	%r315, %r80, %r62;
	add.s32 	%r316, %r80, %r63;
	add.s32 	%r317, %r80, %r64;
	mul.wide.u32 	%rd15, %r284, 4;
	add.s64 	%rd16, %rd1, %rd15;
	ld.global.nc.f32 	%f194, [%rd16];
	st.shared.f32 	[%r22], %f194;
	mul.wide.u32 	%rd17, %r285, 4;
	add.s64 	%rd18, %rd1, %rd17;
	ld.global.nc.f32 	%f195, [%rd18];
	st.shared.f32 	[%r22+384], %f195;
	add.s32 	%r318, %r73, %r283;
	mul.wide.u32 	%rd19, %r318, 4;
	add.s64 	%rd20, %rd1, %rd19;
	ld.global.nc.f32 	%f196, [%rd20];
	st.shared.f32 	[%r22+768], %f196;
	add.s32 	%r319, %r74, %r283;
	mul.wide.u32 	%rd21, %r319, 4;
	add.s64 	%rd22, %rd1, %rd21;
	ld.global.nc.f32 	%f197, [%rd22];
	st.shared.f32 	[%r22+1152], %f197;
	add.s32 	%r320, %r75, %r283;
	mul.wide.u32 	%rd23, %r320, 4;
	add.s64 	%rd24, %rd1, %rd23;
	ld.global.nc.f32 	%f198, [%rd24];
	st.shared.f32 	[%r22+1536], %f198;
	ld.global.nc.f32 	%f199, [%rd16+57600];
	st.shared.f32 	[%r22+1920], %f199;
	add.s32 	%r321, %r76, %r283;
	mul.wide.u32 	%rd25, %r321, 4;
	add.s64 	%rd26, %rd1, %rd25;
	ld.global.nc.f32 	%f200, [%rd26];
	st.shared.f32 	[%r22+2304], %f200;
	add.s32 	%r322, %r77, %r283;
	mul.wide.u32 	%rd27, %r322, 4;
	add.s64 	%rd28, %rd1, %rd27;
	ld.global.nc.f32 	%f201, [%rd28];
	st.shared.f32 	[%r22+2688], %f201;
	add.s32 	%r323, %r78, %r283;
	mul.wide.u32 	%rd29, %r323, 4;
	add.s64 	%rd30, %rd1, %rd29;
	ld.global.nc.f32 	%f202, [%rd30];
	st.shared.f32 	[%r22+3072], %f202;
	add.s32 	%r325, %r324, %r283;
	mul.wide.u32 	%rd31, %r325, 4;
	add.s64 	%rd32, %rd1, %rd31;
	ld.global.nc.f32 	%f203, [%rd32];
	st.shared.f32 	[%r22+3456], %f203;
	ld.global.nc.f32 	%f204, [%rd16+115200];
	st.shared.f32 	[%r22+3840], %f204;
	add.s32 	%r327, %r326, %r283;
	mul.wide.u32 	%rd33, %r327, 4;
	add.s64 	%rd34, %rd1, %rd33;
	ld.global.nc.f32 	%f205, [%rd34];
	st.shared.f32 	[%r22+4224], %f205;
	add.s32 	%r329, %r328, %r283;
	mul.wide.u32 	%rd35, %r329, 4;
	add.s64 	%rd36, %rd1, %rd35;
	ld.global.nc.f32 	%f206, [%rd36];
	st.shared.f32 	[%r22+4608], %f206;
	mul.wide.u32 	%rd37, %r286, 4;
	add.s64 	%rd38, %rd1, %rd37;
	ld.global.nc.f32 	%f207, [%rd38];
	st.shared.f32 	[%r22+4992], %f207;
	mul.wide.u32 	%rd39, %r287, 4;
	add.s64 	%rd40, %rd1, %rd39;
	ld.global.nc.f32 	%f208, [%rd40];
	st.shared.f32 	[%r22+5376], %f208;
	ld.global.nc.f32 	%f209, [%rd16+172800];
	st.shared.f32 	[%r22+5760], %f209;
	mul.wide.u32 	%rd41, %r288, 4;
	add.s64 	%rd42, %rd1, %rd41;
	ld.global.nc.f32 	%f210, [%rd42];
	st.shared.f32 	[%r22+6144], %f210;
	mul.wide.u32 	%rd43, %r289, 4;
	add.s64 	%rd44, %rd1, %rd43;
	ld.global.nc.f32 	%f211, [%rd44];
	st.shared.f32 	[%r22+6528], %f211;
	mul.wide.u32 	%rd45, %r290, 4;
	add.s64 	%rd46, %rd1, %rd45;
	ld.global.nc.f32 	%f212, [%rd46];
	st.shared.f32 	[%r22+6912], %f212;
	mul.wide.u32 	%rd47, %r291, 4;
	add.s64 	%rd48, %rd1, %rd47;
	ld.global.nc.f32 	%f213, [%rd48];
	st.shared.f32 	[%r22+7296], %f213;
	ld.global.nc.f32 	%f214, [%rd16+230400];
	st.shared.f32 	[%r22+7680], %f214;
	mul.wide.u32 	%rd49, %r292, 4;
	add.s64 	%rd50, %rd1, %rd49;
	ld.global.nc.f32 	%f215, [%rd50];
	st.shared.f32 	[%r22+8064], %f215;
	mul.wide.u32 	%rd51, %r293, 4;
	add.s64 	%rd52, %rd1, %rd51;
	ld.global.nc.f32 	%f216, [%rd52];
	st.shared.f32 	[%r22+8448], %f216;
	mul.wide.u32 	%rd53, %r294, 4;
	add.s64 	%rd54, %rd1, %rd53;
	ld.global.nc.f32 	%f217, [%rd54];
	st.shared.f32 	[%r22+8832], %f217;
	mul.wide.u32 	%rd55, %r295, 4;
	add.s64 	%rd56, %rd1, %rd55;
	ld.global.nc.f32 	%f218, [%rd56];
	st.shared.f32 	[%r22+9216], %f218;
	ld.global.nc.f32 	%f219, [%rd16+288000];
	st.shared.f32 	[%r22+9600], %f219;
	mul.wide.u32 	%rd57, %r296, 4;
	add.s64 	%rd58, %rd1, %rd57;
	ld.global.nc.f32 	%f220, [%rd58];
	st.shared.f32 	[%r22+9984], %f220;
	mul.wide.u32 	%rd59, %r297, 4;
	add.s64 	%rd60, %rd1, %rd59;
	ld.global.nc.f32 	%f221, [%rd60];
	st.shared.f32 	[%r22+10368], %f221;
	mul.wide.u32 	%rd61, %r298, 4;
	add.s64 	%rd62, %rd1, %rd61;
	ld.global.nc.f32 	%f222, [%rd62];
	st.shared.f32 	[%r22+10752], %f222;
	mul.wide.u32 	%rd63, %r299, 4;
	add.s64 	%rd64, %rd1, %rd63;
	ld.global.nc.f32 	%f223, [%rd64];
	st.shared.f32 	[%r22+11136], %f223;
	ld.global.nc.f32 	%f224, [%rd16+345600];
	st.shared.f32 	[%r22+11520], %f224;
	mul.wide.u32 	%rd65, %r300, 4;
	add.s64 	%rd66, %rd1, %rd65;
	ld.global.nc.f32 	%f225, [%rd66];
	st.shared.f32 	[%r22+11904], %f225;
	mul.wide.u32 	%rd67, %r301, 4;
	add.s64 	%rd68, %rd1, %rd67;
	ld.global.nc.f32 	%f226, [%rd68];
	st.shared.f32 	[%r22+12288], %f226;
	mul.wide.u32 	%rd69, %r302, 4;
	add.s64 	%rd70, %rd1, %rd69;
	ld.global.nc.f32 	%f227, [%rd70];
	st.shared.f32 	[%r22+12672], %f227;
	mul.wide.u32 	%rd71, %r303, 4;
	add.s64 	%rd72, %rd1, %rd71;
	ld.global.nc.f32 	%f228, [%rd72];
	st.shared.f32 	[%r22+13056], %f228;
	ld.global.nc.f32 	%f229, [%rd16+403200];
	st.shared.f32 	[%r22+13440], %f229;
	mul.wide.u32 	%rd73, %r304, 4;
	add.s64 	%rd74, %rd1, %rd73;
	ld.global.nc.f32 	%f230, [%rd74];
	st.shared.f32 	[%r22+13824], %f230;
	mul.wide.u32 	%rd75, %r305, 4;
	add.s64 	%rd76, %rd1, %rd75;
	ld.global.nc.f32 	%f231, [%rd76];
	st.shared.f32 	[%r22+14208], %f231;
	mul.wide.u32 	%rd77, %r306, 4;
	add.s64 	%rd78, %rd1, %rd77;
	ld.global.nc.f32 	%f232, [%rd78];
	st.shared.f32 	[%r22+14592], %f232;
	mul.wide.u32 	%rd79, %r307, 4;
	add.s64 	%rd80, %rd1, %rd79;
	ld.global.nc.f32 	%f233, [%rd80];
	st.shared.f32 	[%r22+14976], %f233;
	ld.global.nc.f32 	%f234, [%rd16+460800];
	st.shared.f32 	[%r22+15360], %f234;
	mul.wide.u32 	%rd81, %r308, 4;
	add.s64 	%rd82, %rd1, %rd81;
	ld.global.nc.f32 	%f235, [%rd82];
	st.shared.f32 	[%r22+15744], %f235;
	mul.wide.u32 	%rd83, %r309, 4;
	add.s64 	%rd84, %rd1, %rd83;
	ld.global.nc.f32 	%f236, [%rd84];
	st.shared.f32 	[%r22+16128], %f236;
	mul.wide.u32 	%rd85, %r310, 4;
	add.s64 	%rd86, %rd1, %rd85;
	ld.global.nc.f32 	%f237, [%rd86];
	st.shared.f32 	[%r22+16512], %f237;
	mul.wide.u32 	%rd87, %r311, 4;
	add.s64 	%rd88, %rd1, %rd87;
	ld.global.nc.f32 	%f238, [%rd88];
	st.shared.f32 	[%r22+16896], %f238;
	ld.global.nc.f32 	%f239, [%rd16+518400];
	st.shared.f32 	[%r22+17280], %f239;
	mul.wide.u32 	%rd89, %r312, 4;
	add.s64 	%rd90, %rd1, %rd89;
	ld.global.nc.f32 	%f240, [%rd90];
	st.shared.f32 	[%r22+17664], %f240;
	mul.wide.u32 	%rd91, %r313, 4;
	add.s64 	%rd92, %rd1, %rd91;
	ld.global.nc.f32 	%f241, [%rd92];
	st.shared.f32 	[%r22+18048], %f241;
	mul.wide.u32 	%rd93, %r314, 4;
	add.s64 	%rd94, %rd1, %rd93;
	ld.global.nc.f32 	%f242, [%rd94];
	st.shared.f32 	[%r22+18432], %f242;
	mul.wide.u32 	%rd95, %r315, 4;
	add.s64 	%rd96, %rd1, %rd95;
	ld.global.nc.f32 	%f243, [%rd96];
	st.shared.f32 	[%r22+18816], %f243;
	ld.global.nc.f32 	%f244, [%rd16+576000];
	st.shared.f32 	[%r22+19200], %f244;
	mul.wide.u32 	%rd97, %r316, 4;
	add.s64 	%rd98, %rd1, %rd97;
	ld.global.nc.f32 	%f245, [%rd98];
	st.shared.f32 	[%r22+19584], %f245;
	mul.wide.u32 	%rd99, %r317, 4;
	add.s64 	%rd100, %rd1, %rd99;
	ld.global.nc.f32 	%f246, [%rd100];
	st.shared.f32 	[%r22+19968], %f246;
	@%p8 bra 	$L__BB0_14;
	add.s32 	%r330, %r80, %r65;
	mul.wide.u32 	%rd101, %r330, 4;
	add.s64 	%rd102, %rd1, %rd101;
	ld.global.nc.f32 	%f247, [%rd102];
	st.shared.f32 	[%r22+20352], %f247;
$L__BB0_14:
	bar.sync 	0;
	mov.b32 	%r343, 0;
	mov.pred 	%p14, -1;
$L__BB0_15:
	mov.pred 	%p1, %p14;
	mad.lo.s32 	%r82, %r343, 80, %r68;
	mad.lo.s32 	%r83, %r343, 624, %r69;
	mov.b32 	%r344, 312;
$L__BB0_16:
	add.s32 	%r333, %r82, %r344;
	ld.shared.f32 	%f248, [%r333+-92];
	ld.shared.f32 	%f249, [%r333+-252];
	ld.shared.f32 	%f250, [%r333+-112];
	ld.shared.f32 	%f251, [%r333+-272];
	ld.shared.f32 	%f252, [%r333+-132];
	ld.shared.f32 	%f253, [%r333+-292];
	ld.shared.f32 	%f254, [%r333+-152];
	ld.shared.f32 	%f255, [%r333+-312];
	add.s32 	%r334, %r83, %r344;
	ld.shared.f32 	%f256, [%r334+-312];
	fma.rn.f32 	%f257, %f256, %f255, %f631;
	ld.shared.f32 	%f258, [%r334+-308];
	fma.rn.f32 	%f259, %f258, %f255, %f630;
	ld.shared.f32 	%f260, [%r334+-304];
	fma.rn.f32 	%f261, %f260, %f255, %f629;
	fma.rn.f32 	%f262, %f256, %f254, %f622;
	fma.rn.f32 	%f263, %f258, %f254, %f621;
	fma.rn.f32 	%f264, %f260, %f254, %f620;
	ld.shared.f32 	%f265, [%r334+-156];
	fma.rn.f32 	%f266, %f265, %f253, %f257;
	ld.shared.f32 	%f267, [%r334+-152];
	fma.rn.f32 	%f268, %f267, %f253, %f259;
	ld.shared.f32 	%f269, [%r334+-148];
	fma.rn.f32 	%f270, %f269, %f253, %f261;
	fma.rn.f32 	%f271, %f265, %f252, %f262;
	fma.rn.f32 	%f272, %f252, %f267, %f263;
	fma.rn.f32 	%f273, %f269, %f252, %f264;
	ld.shared.f32 	%f274, [%r334];
	fma.rn.f32 	%f275, %f274, %f251, %f266;
	ld.shared.f32 	%f276, [%r334+4];
	fma.rn.f32 	%f277, %f276, %f251, %f268;
	ld.shared.f32 	%f278, [%r334+8];
	fma.rn.f32 	%f279, %f278, %f251, %f270;
	fma.rn.f32 	%f280, %f274, %f250, %f271;
	fma.rn.f32 	%f281, %f250, %f276, %f272;
	fma.rn.f32 	%f282, %f278, %f250, %f273;
	ld.shared.f32 	%f283, [%r334+156];
	fma.rn.f32 	%f631, %f283, %f249, %f275;
	ld.shared.f32 	%f284, [%r334+160];
	fma.rn.f32 	%f630, %f284, %f249, %f277;
	ld.shared.f32 	%f285, [%r334+164];
	fma.rn.f32 	%f629, %f285, %f249, %f279;
	fma.rn.f32 	%f622, %f283, %f248, %f280;
	fma.rn.f32 	%f621, %f248, %f284, %f281;
	fma.rn.f32 	%f620, %f285, %f248, %f282;
	ld.shared.f32 	%f286, [%r334+-260];
	fma.rn.f32 	%f287, %f286, %f255, %f628;
	ld.shared.f32 	%f288, [%r334+-256];
	fma.rn.f32 	%f289, %f288, %f255, %f627;
	ld.shared.f32 	%f290, [%r334+-252];
	fma.rn.f32 	%f291, %f290, %f255, %f626;
	fma.rn.f32 	%f292, %f286, %f254, %f619;
	fma.rn.f32 	%f293, %f288, %f254, %f618;
	fma.rn.f32 	%f294, %f290, %f254, %f617;
	ld.shared.f32 	%f295, [%r334+-104];
	fma.rn.f32 	%f296, %f295, %f253, %f287;
	ld.shared.f32 	%f297, [%r334+-100];
	fma.rn.f32 	%f298, %f297, %f253, %f289;
	ld.shared.f32 	%f299, [%r334+-96];
	fma.rn.f32 	%f300, %f299, %f253, %f291;
	fma.rn.f32 	%f301, %f295, %f252, %f292;
	fma.rn.f32 	%f302, %f252, %f297, %f293;
	fma.rn.f32 	%f303, %f299, %f252, %f294;
	ld.shared.f32 	%f304, [%r334+52];
	fma.rn.f32 	%f305, %f304, %f251, %f296;
	ld.shared.f32 	%f306, [%r334+56];
	fma.rn.f32 	%f307, %f306, %f251, %f298;
	ld.shared.f32 	%f308, [%r334+60];
	fma.rn.f32 	%f309, %f308, %f251, %f300;
	fma.rn.f32 	%f310, %f304, %f250, %f301;
	fma.rn.f32 	%f311, %f250, %f306, %f302;
	fma.rn.f32 	%f312, %f308, %f250, %f303;
	ld.shared.f32 	%f313, [%r334+208];
	fma.rn.f32 	%f628, %f313, %f249, %f305;
	ld.shared.f32 	%f314, [%r334+212];
	fma.rn.f32 	%f627, %f314, %f249, %f307;
	ld.shared.f32 	%f315, [%r334+216];
	fma.rn.f32 	%f626, %f315, %f249, %f309;
	fma.rn.f32 	%f619, %f313, %f248, %f310;
	fma.rn.f32 	%f618, %f248, %f314, %f311;
	fma.rn.f32 	%f617, %f315, %f248, %f312;
	ld.shared.f32 	%f316, [%r334+-208];
	fma.rn.f32 	%f317, %f316, %f255, %f625;
	ld.shared.f32 	%f318, [%r334+-204];
	fma.rn.f32 	%f319, %f318, %f255, %f624;
	ld.shared.f32 	%f320, [%r334+-200];
	fma.rn.f32 	%f321, %f320, %f255, %f623;
	fma.rn.f32 	%f322, %f316, %f254, %f616;
	fma.rn.f32 	%f323, %f318, %f254, %f615;
	fma.rn.f32 	%f324, %f320, %f254, %f614;
	ld.shared.f32 	%f325, [%r334+-52];
	fma.rn.f32 	%f326, %f325, %f253, %f317;
	ld.shared.f32 	%f327, [%r334+-48];
	fma.rn.f32 	%f328, %f327, %f253, %f319;
	ld.shared.f32 	%f329, [%r334+-44];
	fma.rn.f32 	%f330, %f329, %f253, %f321;
	fma.rn.f32 	%f331, %f325, %f252, %f322;
	fma.rn.f32 	%f332, %f252, %f327, %f323;
	fma.rn.f32 	%f333, %f329, %f252, %f324;
	ld.shared.f32 	%f334, [%r334+104];
	fma.rn.f32 	%f335, %f334, %f251, %f326;
	ld.shared.f32 	%f336, [%r334+108];
	fma.rn.f32 	%f337, %f336, %f251, %f328;
	ld.shared.f32 	%f338, [%r334+112];
	fma.rn.f32 	%f339, %f338, %f251, %f330;
	fma.rn.f32 	%f340, %f334, %f250, %f331;
	fma.rn.f32 	%f341, %f250, %f336, %f332;
	fma.rn.f32 	%f342, %f338, %f250, %f333;
	ld.shared.f32 	%f343, [%r334+260];
	fma.rn.f32 	%f625, %f343, %f249, %f335;
	ld.shared.f32 	%f344, [%r334+264];
	fma.rn.f32 	%f624, %f344, %f249, %f337;
	ld.shared.f32 	%f345, [%r334+268];
	fma.rn.f32 	%f623, %f345, %f249, %f339;
	fma.rn.f32 	%f616, %f343, %f248, %f340;
	fma.rn.f32 	%f615, %f248, %f344, %f341;
	fma.rn.f32 	%f614, %f345, %f248, %f342;
	ld.shared.f32 	%f346, [%r333+228];
	ld.shared.f32 	%f347, [%r333+68];
	ld.shared.f32 	%f348, [%r333+208];
	ld.shared.f32 	%f349, [%r333+48];
	ld.shared.f32 	%f350, [%r333+188];
	ld.shared.f32 	%f351, [%r333+28];
	ld.shared.f32 	%f352, [%r333+168];
	ld.shared.f32 	%f353, [%r333+8];
	fma.rn.f32 	%f354, %f256, %f353, %f613;
	fma.rn.f32 	%f355, %f258, %f353, %f612;
	fma.rn.f32 	%f356, %f260, %f353, %f611;
	fma.rn.f32 	%f357, %f256, %f352, %f604;
	fma.rn.f32 	%f358, %f258, %f352, %f603;
	fma.rn.f32 	%f359, %f260, %f352, %f602;
	fma.rn.f32 	%f360, %f265, %f351, %f354;
	fma.rn.f32 	%f361, %f267, %f351, %f355;
	fma.rn.f32 	%f362, %f269, %f351, %f356;
	fma.rn.f32 	%f363, %f265, %f350, %f357;
	fma.rn.f32 	%f364, %f350, %f267, %f358;
	fma.rn.f32 	%f365, %f269, %f350, %f359;
	fma.rn.f32 	%f366, %f274, %f349, %f360;
	fma.rn.f32 	%f367, %f276, %f349, %f361;
	fma.rn.f32 	%f368, %f278, %f349, %f362;
	fma.rn.f32 	%f369, %f274, %f348, %f363;
	fma.rn.f32 	%f370, %f348, %f276, %f364;
	fma.rn.f32 	%f371, %f278, %f348, %f365;
	fma.rn.f32 	%f613, %f283, %f347, %f366;
	fma.rn.f32 	%f612, %f284, %f347, %f367;
	fma.rn.f32 	%f611, %f285, %f347, %f368;
	fma.rn.f32 	%f604, %f283, %f346, %f369;
	fma.rn.f32 	%f603, %f346, %f284, %f370;
	fma.rn.f32 	%f602, %f285, %f346, %f371;
	fma.rn.f32 	%f372, %f286, %f353, %f610;
	fma.rn.f32 	%f373, %f288, %f353, %f609;
	fma.rn.f32 	%f374, %f290, %f353, %f608;
	fma.rn.f32 	%f375, %f286, %f352, %f601;
	fma.rn.f32 	%f376, %f288, %f352, %f600;
	fma.rn.f32 	%f377, %f290, %f352, %f599;
	fma.rn.f32 	%f378, %f295, %f351, %f372;
	fma.rn.f32 	%f379, %f297, %f351, %f373;
	fma.rn.f32 	%f380, %f299, %f351, %f374;
	fma.rn.f32 	%f381, %f295, %f350, %f375;
	fma.rn.f32 	%f382, %f350, %f297, %f376;
	fma.rn.f32 	%f383, %f299, %f350, %f377;
	fma.rn.f32 	%f384, %f304, %f349, %f378;
	fma.rn.f32 	%f385, %f306, %f349, %f379;
	fma.rn.f32 	%f386, %f308, %f349, %f380;
	fma.rn.f32 	%f387, %f304, %f348, %f381;
	fma.rn.f32 	%f388, %f348, %f306, %f382;
	fma.rn.f32 	%f389, %f308, %f348, %f383;
	fma.rn.f32 	%f610, %f313, %f347, %f384;
	fma.rn.f32 	%f609, %f314, %f347, %f385;
	fma.rn.f32 	%f608, %f315, %f347, %f386;
	fma.rn.f32 	%f601, %f313, %f346, %f387;
	fma.rn.f32 	%f600, %f346, %f314, %f388;
	fma.rn.f32 	%f599, %f315, %f346, %f389;
	fma.rn.f32 	%f390, %f316, %f353, %f607;
	fma.rn.f32 	%f391, %f318, %f353, %f606;
	fma.rn.f32 	%f392, %f320, %f353, %f605;
	fma.rn.f32 	%f393, %f316, %f352, %f598;
	fma.rn.f32 	%f394, %f318, %f352, %f597;
	fma.rn.f32 	%f395, %f320, %f352, %f596;
	fma.rn.f32 	%f396, %f325, %f351, %f390;
	fma.rn.f32 	%f397, %f327, %f351, %f391;
	fma.rn.f32 	%f398, %f329, %f351, %f392;
	fma.rn.f32 	%f399, %f325, %f350, %f393;
	fma.rn.f32 	%f400, %f350, %f327, %f394;
	fma.rn.f32 	%f401, %f329, %f350, %f395;
	fma.rn.f32 	%f402, %f334, %f349, %f396;
	fma.rn.f32 	%f403, %f336, %f349, %f397;
	fma.rn.f32 	%f404, %f338, %f349, %f398;
	fma.rn.f32 	%f405, %f334, %f348, %f399;
	fma.rn.f32 	%f406, %f348, %f336, %f400;
	fma.rn.f32 	%f407, %f338, %f348, %f401;
	fma.rn.f32 	%f607, %f343, %f347, %f402;
	fma.rn.f32 	%f606, %f344, %f347, %f403;
	fma.rn.f32 	%f605, %f345, %f347, %f404;
	fma.rn.f32 	%f598, %f343, %f346, %f405;
	fma.rn.f32 	%f597, %f346, %f344, %f406;
	fma.rn.f32 	%f596, %f345, %f346, %f407;
	add.s32 	%r344, %r344, 4;
	setp.ne.s32 	%p10, %r344, 332;
	@%p10 bra 	$L__BB0_16;
	mov.b32 	%r343, 1;
	mov.pred 	%p14, 0;
	@%p1 bra 	$L__BB0_15;
	add.s32 	%r342, %r342, 1;
	setp.ne.s32 	%p12, %r342, 5;
	@%p12 bra 	$L__BB0_2;
	add.s32 	%r341, %r341, 1;
	setp.ne.s32 	%p13, %r341, 6;
	@%p13 bra 	$L__BB0_1;
	ld.param.u64 	%rd110, [candidate0_param_3];
	ld.param.u64 	%rd109, [candidate0_param_2];
	cvta.to.global.u64 	%rd103, %rd109;
	cvta.to.global.u64 	%rd104, %rd110;
	shl.b32 	%r336, %r67, 2;
	mul.lo.s32 	%r337, %r1, 9;
	mad.lo.s32 	%r338, %r6, 54, %r337;
	mad.lo.s32 	%r339, %r67, 2916, %r338;
	add.s32 	%r340, %r339, %r66;
	mul.wide.u32 	%rd105, %r336, 4;
	add.s64 	%rd106, %rd104, %rd105;
	ld.global.nc.f32 	%f408, [%rd106];
	add.f32 	%f409, %f631, %f408;
	max.f32 	%f410, %f409, 0f00000000;
	mul.wide.u32 	%rd107, %r340, 4;
	add.s64 	%rd108, %rd103, %rd107;
	st.global.f32 	[%rd108], %f410;
	add.f32 	%f411, %f630, %f408;
	max.f32 	%f412, %f411, 0f00000000;
	st.global.f32 	[%rd108+4], %f412;
	add.f32 	%f413, %f629, %f408;
	max.f32 	%f414, %f413, 0f00000000;
	st.global.f32 	[%rd108+8], %f414;
	add.f32 	%f415, %f628, %f408;
	max.f32 	%f416, %f415, 0f00000000;
	st.global.f32 	[%rd108+108], %f416;
	add.f32 	%f417, %f627, %f408;
	max.f32 	%f418, %f417, 0f00000000;
	st.global.f32 	[%rd108+112], %f418;
	add.f32 	%f419, %f626, %f408;
	max.f32 	%f420, %f419, 0f00000000;
	st.global.f32 	[%rd108+116], %f420;
	add.f32 	%f421, %f625, %f408;
	max.f32 	%f422, %f421, 0f00000000;
	st.global.f32 	[%rd108+216], %f422;
	add.f32 	%f423, %f624, %f408;
	max.f32 	%f424, %f423, 0f00000000;
	st.global.f32 	[%rd108+220], %f424;
	add.f32 	%f425, %f623, %f408;
	max.f32 	%f426, %f425, 0f00000000;
	st.global.f32 	[%rd108+224], %f426;
	ld.global.nc.f32 	%f427, [%rd106+4];
	add.f32 	%f428, %f622, %f427;
	max.f32 	%f429, %f428, 0f00000000;
	st.global.f32 	[%rd108+2916], %f429;
	add.f32 	%f430, %f621, %f427;
	max.f32 	%f431, %f430, 0f00000000;
	st.global.f32 	[%rd108+2920], %f431;
	add.f32 	%f432, %f620, %f427;
	max.f32 	%f433, %f432, 0f00000000;
	st.global.f32 	[%rd108+2924], %f433;
	add.f32 	%f434, %f619, %f427;
	max.f32 	%f435, %f434, 0f00000000;
	st.global.f32 	[%rd108+3024], %f435;
	add.f32 	%f436, %f618, %f427;
	max.f32 	%f437, %f436, 0f00000000;
	st.global.f32 	[%rd108+3028], %f437;
	add.f32 	%f438, %f617, %f427;
	max.f32 	%f439, %f438, 0f00000000;
	st.global.f32 	[%rd108+3032], %f439;
	add.f32 	%f440, %f616, %f427;
	max.f32 	%f441, %f440, 0f00000000;
	st.global.f32 	[%rd108+3132], %f441;
	add.f32 	%f442, %f615, %f427;
	max.f32 	%f443, %f442, 0f00000000;
	st.global.f32 	[%rd108+3136], %f443;
	add.f32 	%f444, %f614, %f427;
	max.f32 	%f445, %f444, 0f00000000;
	st.global.f32 	[%rd108+3140], %f445;
	ld.global.nc.f32 	%f446, [%rd106+8];
	add.f32 	%f447, %f613, %f446;
	max.f32 	%f448, %f447, 0f00000000;
	st.global.f32 	[%rd108+5832], %f448;
	add.f32 	%f449, %f612, %f446;
	max.f32 	%f450, %f449, 0f00000000;
	st.global.f32 	[%rd108+5836], %f450;
	add.f32 	%f451, %f611, %f446;
	max.f32 	%f452, %f451, 0f00000000;
	st.global.f32 	[%rd108+5840], %f452;
	add.f32 	%f453, %f610, %f446;
	max.f32 	%f454, %f453, 0f00000000;
	st.global.f32 	[%rd108+5940], %f454;
	add.f32 	%f455, %f609, %f446;
	max.f32 	%f456, %f455, 0f00000000;
	st.global.f32 	[%rd108+5944], %f456;
	add.f32 	%f457, %f608, %f446;
	max.f32 	%f458, %f457, 0f00000000;
	st.global.f32 	[%rd108+5948], %f458;
	add.f32 	%f459, %f607, %f446;
	max.f32 	%f460, %f459, 0f00000000;
	st.global.f32 	[%rd108+6048], %f460;
	add.f32 	%f461, %f606, %f446;
	max.f32 	%f462, %f461, 0f00000000;
	st.global.f32 	[%rd108+6052], %f462;
	add.f32 	%f463, %f605, %f446;
	max.f32 	%f464, %f463, 0f00000000;
	st.global.f32 	[%rd108+6056], %f464;
	ld.global.nc.f32 	%f465, [%rd106+12];
	add.f32 	%f466, %f604, %f465;
	max.f32 	%f467, %f466, 0f00000000;
	st.global.f32 	[%rd108+8748], %f467;
	add.f32 	%f468, %f603, %f465;
	max.f32 	%f469, %f468, 0f00000000;
	st.global.f32 	[%rd108+8752], %f469;
	add.f32 	%f470, %f602, %f465;
	max.f32 	%f471, %f470, 0f00000000;
	st.global.f32 	[%rd108+8756], %f471;
	add.f32 	%f472, %f601, %f465;
	max.f32 	%f473, %f472, 0f00000000;
	st.global.f32 	[%rd108+8856], %f473;
	add.f32 	%f474, %f600, %f465;
	max.f32 	%f475, %f474, 0f00000000;
	st.global.f32 	[%rd108+8860], %f475;
	add.f32 	%f476, %f599, %f465;
	max.f32 	%f477, %f476, 0f00000000;
	st.global.f32 	[%rd108+8864], %f477;
	add.f32 	%f478, %f598, %f465;
	max.f32 	%f479, %f478, 0f00000000;
	st.global.f32 	[%rd108+8964], %f479;
	add.f32 	%f480, %f597, %f465;
	max.f32 	%f481, %f480, 0f00000000;
	st.global.f32 	[%rd108+8968], %f481;
	add.f32 	%f482, %f596, %f465;
	max.f32 	%f483, %f482, 0f00000000;
	st.global.f32 	[%rd108+8972], %f483;
	ret;

}


// ===== COMPILED SASS (sm_100) =====

	.target	sm_100

	.elftype	@"ET_EXEC"


//--------------------- .note.nv.tkinfo           --------------------------
	.section	.note.nv.tkinfo,"",@"SHT_NOTE"
	.sectionflags	@"SHF_NOTE_NV_TKINFO"
	.tkinfo
        /*0018*/ 	.word	0x00000002
        /*0030*/ 	.string	""
        /*0030*/ 	.string	"ptxas"
        /*0030*/ 	.string	"Cuda compilation tools, release 13.0, V13.0.88"
        /*0030*/ 	.string	"Build cuda_13.0.r13.0/compiler.36424714_0"
        /*0030*/ 	.string	"-arch sm_100 -m 64 "



//--------------------- .note.nv.cuinfo           --------------------------
	.section	.note.nv.cuinfo,"",@"SHT_NOTE"
	.sectionflags	@"SHF_NOTE_NV_CUINFO"
        /*0018*/ 	.short	0x0002
        /*001a*/ 	.short	0x0064
        /*001c*/ 	.short	0x0082
	.zero		2


//--------------------- .nv.info                  --------------------------
	.section	.nv.info,"",@"SHT_CUDA_INFO"
	.align	4


	//----- nvinfo : EIATTR_REGCOUNT
	.align		4
        /*0000*/ 	.byte	0x04, 0x2f
        /*0002*/ 	.short	(.L_1 - .L_0)
	.align		4
.L_0:
        /*0004*/ 	.word	index@(candidate0)
        /*0008*/ 	.word	0x000000a4


	//----- nvinfo : EIATTR_FRAME_SIZE
	.align		4
.L_1:
        /*000c*/ 	.byte	0x04, 0x11
        /*000e*/ 	.short	(.L_3 - .L_2)
	.align		4
.L_2:
        /*0010*/ 	.word	index@(candidate0)
        /*0014*/ 	.word	0x00000000


	//----- nvinfo : EIATTR_MIN_STACK_SIZE
	.align		4
.L_3:
        /*0018*/ 	.byte	0x04, 0x12
        /*001a*/ 	.short	(.L_5 - .L_4)
	.align		4
.L_4:
        /*001c*/ 	.word	index@(candidate0)
        /*0020*/ 	.word	0x00000000
.L_5:


//--------------------- .nv.compat                --------------------------
	.section	.nv.compat,"",@"SHT_CUDA_COMPAT_INFO"
	.align	4
        /*0000*/ 	.byte	0x02, 0x09, 0x00, 0x00, 0x02, 0x02, 0x01, 0x00, 0x02, 0x05, 0x05, 0x00, 0x03, 0x07, 0x01, 0x01
        /*0010*/ 	.byte	0x02, 0x03, 0x00, 0x00, 0x02, 0x06, 0x01, 0x00, 0x04, 0x0b, 0x08, 0x00, 0x09, 0x00, 0x00, 0x00
        /*0020*/ 	.byte	0x00, 0x00, 0x00, 0x00


//--------------------- .nv.info.candidate0       --------------------------
	.section	.nv.info.candidate0,"",@"SHT_CUDA_INFO"
	.sectionflags	@""
	.align	4


	//----- nvinfo : EIATTR_CUDA_API_VERSION
	.align		4
        /*0000*/ 	.byte	0x04, 0x37
        /*0002*/ 	.short	(.L_7 - .L_6)
.L_6:
        /*0004*/ 	.word	0x00000082


	//----- nvinfo : EIATTR_KPARAM_INFO
	.align		4
.L_7:
        /*0008*/ 	.byte	0x04, 0x17
        /*000a*/ 	.short	(.L_9 - .L_8)
.L_8:
        /*000c*/ 	.word	0x00000000
        /*0010*/ 	.short	0x0003
        /*0012*/ 	.short	0x0018
        /*0014*/ 	.byte	0x00, 0xf5, 0x21, 0x00


	//----- nvinfo : EIATTR_KPARAM_INFO
	.align		4
.L_9:
        /*0018*/ 	.byte	0x04, 0x17
        /*001a*/ 	.short	(.L_11 - .L_10)
.L_10:
        /*001c*/ 	.word	0x00000000
        /*0020*/ 	.short	0x0002
        /*0022*/ 	.short	0x0010
        /*0024*/ 	.byte	0x00, 0xf5, 0x21, 0x00


	//----- nvinfo : EIATTR_KPARAM_INFO
	.align		4
.L_11:
        /*0028*/ 	.byte	0x04, 0x17
        /*002a*/ 	.short	(.L_13 - .L_12)
.L_12:
        /*002c*/ 	.word	0x00000000
        /*0030*/ 	.short	0x0001
        /*0032*/ 	.short	0x0008
        /*0034*/ 	.byte	0x00, 0xf5, 0x21, 0x00


	//----- nvinfo : EIATTR_KPARAM_INFO
	.align		4
.L_13:
        /*0038*/ 	.byte	0x04, 0x17
        /*003a*/ 	.short	(.L_15 - .L_14)
.L_14:
        /*003c*/ 	.word	0x00000000
        /*0040*/ 	.short	0x0000
        /*0042*/ 	.short	0x0000
        /*0044*/ 	.byte	0x00, 0xf5, 0x21, 0x00


	//----- nvinfo : EIATTR_SPARSE_MMA_MASK
	.align		4
.L_15:
        /*0048*/ 	.byte	0x03, 0x50
        /*004a*/ 	.short	0x0000


	//----- nvinfo : EIATTR_MAXREG_COUNT
	.align		4
        /*004c*/ 	.byte	0x03, 0x1b
        /*004e*/ 	.short	0x00ff


	//----- nvinfo : EIATTR_NUM_BARRIERS
	.align		4
        /*0050*/ 	.byte	0x02, 0x4c
        /*0052*/ 	.byte	0x01
	.zero		1


	//----- nvinfo : EIATTR_MERCURY_ISA_VERSION
	.align		4
        /*0054*/ 	.byte	0x03, 0x5f
        /*0056*/ 	.short	0x0101


	//----- nvinfo : EIATTR_VRC_CTA_INIT_COUNT
	.align		4
        /*0058*/ 	.byte	0x02, 0x4a
	.zero		1
	.zero		1


	//----- nvinfo : EIATTR_EXIT_INSTR_OFFSETS
	.align		4
        /*005c*/ 	.byte	0x04, 0x1c
        /*005e*/ 	.short	(.L_17 - .L_16)


	//   ....[0]....
.L_16:
        /*0060*/ 	.word	0x00004eb0


	//----- nvinfo : EIATTR_MAX_THREADS
	.align		4
.L_17:
        /*0064*/ 	.byte	0x04, 0x05
        /*0066*/ 	.short	(.L_19 - .L_18)
.L_18:
        /*0068*/ 	.word	0x00000060
        /*006c*/ 	.word	0x00000001
        /*0070*/ 	.word	0x00000001


	//----- nvinfo : EIATTR_CRS_STACK_SIZE
	.align		4
.L_19:
        /*0074*/ 	.byte	0x04, 0x1e
        /*0076*/ 	.short	(.L_21 - .L_20)
.L_20:
        /*0078*/ 	.word	0x00000000


	//----- nvinfo : EIATTR_CBANK_PARAM_SIZE
	.align		4
.L_21:
        /*007c*/ 	.byte	0x03, 0x19
        /*007e*/ 	.short	0x0020


	//----- nvinfo : EIATTR_PARAM_CBANK
	.align		4
        /*0080*/ 	.byte	0x04, 0x0a
        /*0082*/ 	.short	(.L_23 - .L_22)
	.align		4
.L_22:
        /*0084*/ 	.word	index@(.nv.constant0.candidate0)
        /*0088*/ 	.short	0x0380
        /*008a*/ 	.short	0x0020


	//----- nvinfo : EIATTR_SW_WAR
	.align		4
.L_23:
        /*008c*/ 	.byte	0x04, 0x36
        /*008e*/ 	.short	(.L_25 - .L_24)
.L_24:
        /*0090*/ 	.word	0x00000008
.L_25:


//--------------------- .nv.callgraph             --------------------------
	.section	.nv.callgraph,"",@"SHT_CUDA_CALLGRAPH"
	.align	4
	.sectionentsize	8
	.align		4
        /*0000*/ 	.word	0x00000000
	.align		4
        /*0004*/ 	.word	0xffffffff
	.align		4
        /*0008*/ 	.word	0x00000000
	.align		4
        /*000c*/ 	.word	0xfffffffe
	.align		4
        /*0010*/ 	.word	0x00000000
	.align		4
        /*0014*/ 	.word	0xfffffffd
	.align		4
        /*0018*/ 	.word	0x00000000
	.align		4
        /*001c*/ 	.word	0xfffffffc


//--------------------- .text.candidate0          --------------------------
	.section	.text.candidate0,"ax",@progbits
	.align	128
        .global         candidate0
        .type           candidate0,@function
        .size           candidate0,(.L_x_9 - candidate0)
        .other          candidate0,@"STO_CUDA_ENTRY STV_DEFAULT"
candidate0:
.text.candidate0:
[----:B------:R-:W-:Y:S01]  /*0000*/  LDC R1, c[0x0][0x37c] ;  /* 0x0000df00ff017b82 */ /* 0x000fe20000000800 */
[----:B------:R-:W0:Y:S01]  /*0010*/  S2R R9, SR_TID.X ;  /* 0x0000000000097919 */ /* 0x000e220000002100 */
[----:B------:R-:W-:Y:S01]  /*0020*/  MOV R8, 0x400 ;  /* 0x0000040000087802 */ /* 0x000fe20000000f00 */
[----:B------:R-:W-:Y:S01]  /*0030*/  UMOV UR4, 0x3340 ;  /* 0x0000334000047882 */ /* 0x000fe20000000000 */
[----:B------:R-:W-:Y:S01]  /*0040*/  PRMT R52, R52, 0x3340, R52 ;  /* 0x0000334034347816 */ /* 0x000fe20000000034 */
[----:B------:R-:W1:Y:S01]  /*0050*/  S2R R3, SR_CgaCtaId ;  /* 0x0000000000037919 */ /* 0x000e620000008800 */
[----:B------:R-:W-:Y:S01]  /*0060*/  IMAD.U32 R6, RZ, RZ, UR4 ;  /* 0x00000004ff067e24 */ /* 0x000fe2000f8e00ff */
[----:B------:R-:W-:Y:S01]  /*0070*/  MOV R31, UR4 ;  /* 0x00000004001f7c02 */ /* 0x000fe20008000f00 */
[----:B------:R-:W-:Y:S01]  /*0080*/  VIADD R0, R8, 0x4e0 ;  /* 0x000004e008007836 */ /* 0x000fe20000000000 */
[----:B------:R-:W-:Y:S01]  /*0090*/  MOV R39, UR4 ;  /* 0x0000000400277c02 */ /* 0x000fe20008000f00 */
[----:B------:R-:W-:Y:S01]  /*00a0*/  IMAD.U32 R10, RZ, RZ, UR4 ;  /* 0x00000004ff0a7e24 */ /* 0x000fe2000f8e00ff */
        /* <DEDUP_REMOVED lines=21> */
[----:B------:R-:W-:Y:S01]  /*0200*/  IMAD.MOV.U32 R18, RZ, RZ, 0x4b0 ;  /* 0x000004b0ff127424 */ /* 0x000fe200078e00ff */
[----:B0-----:R-:W-:-:S02]  /*0210*/  IADD3 R2, PT, PT, R9, 0x540, RZ ;  /* 0x0000054009027810 */ /* 0x001fc40007ffe0ff */
[----:B------:R-:W-:Y:S02]  /*0220*/  CS2R R90, SRZ ;  /* 0x00000000005a7805 */ /* 0x000fe4000001ff00 */
[----:B------:R-:W-:Y:S02]  /*0230*/  LOP3.LUT R4, R9, 0x900, RZ, 0xfc, !PT ;  /* 0x0000090009047812 */ /* 0x000fe400078efcff */
[----:B------:R-:W-:Y:S02]  /*0240*/  CS2R R94, SRZ ;  /* 0x00000000005e7805 */ /* 0x000fe4000001ff00 */
[----:B------:R-:W-:Y:S02]  /*0250*/  LOP3.LUT R2, R2, 0xffff, RZ, 0xc0, !PT ;  /* 0x0000ffff02027812 */ /* 0x000fe400078ec0ff */
[----:B------:R-:W-:Y:S02]  /*0260*/  CS2R R96, SRZ ;  /* 0x0000000000607805 */ /* 0x000fe4000001ff00 */
[----:B-1----:R-:W-:-:S02]  /*0270*/  LEA R8, R3, R8, 0x18 ;  /* 0x0000000803087211 */ /* 0x002fc400078ec0ff */
[----:B------:R-:W-:Y:S02]  /*0280*/  CS2R R98, SRZ ;  /* 0x0000000000627805 */ /* 0x000fe4000001ff00 */
[----:B------:R-:W-:Y:S01]  /*0290*/  LEA R0, R3, R0, 0x18 ;  /* 0x0000000003007211 */ /* 0x000fe200078ec0ff */
[----:B------:R-:W-:Y:S01]  /*02a0*/  IMAD R2, R2, 0x667, RZ ;  /* 0x0000066702027824 */ /* 0x000fe200078e02ff */
[C---:B------:R-:W-:Y:S02]  /*02b0*/  IADD3 R3, PT, PT, R9.reuse, 0x720, RZ ;  /* 0x0000072009037810 */ /* 0x040fe40007ffe0ff */
[----:B------:R-:W-:Y:S02]  /*02c0*/  CS2R R100, SRZ ;  /* 0x0000000000647805 */ /* 0x000fe4000001ff00 */
[----:B------:R-:W-:Y:S02]  /*02d0*/  IADD3 R5, PT, PT, R9, 0xae0, RZ ;  /* 0x00000ae009057810 */ /* 0x000fe40007ffe0ff */
[----:B------:R-:W-:-:S02]  /*02e0*/  CS2R R102, SRZ ;  /* 0x0000000000667805 */ /* 0x000fc4000001ff00 */
[----:B------:R-:W-:Y:S01]  /*02f0*/  LOP3.LUT R3, R3, 0xffff, RZ, 0xc0, !PT ;  /* 0x0000ffff03037812 */ /* 0x000fe200078ec0ff */
[----:B------:R-:W0:Y:S01]  /*0300*/  LDCU.64 UR8, c[0x0][0x358] ;  /* 0x00006b00ff0877ac */ /* 0x000e220008000a00 */
[----:B------:R-:W-:Y:S02]  /*0310*/  LOP3.LUT R4, R4, 0xffff, RZ, 0xc0, !PT ;  /* 0x0000ffff04047812 */ /* 0x000fe400078ec0ff */
[----:B------:R-:W-:Y:S01]  /*0320*/  LOP3.LUT R5, R5, 0xffff, RZ, 0xc0, !PT ;  /* 0x0000ffff05057812 */ /* 0x000fe200078ec0ff */
[----:B------:R-:W-:Y:S01]  /*0330*/  IMAD R3, R3, 0x667, RZ ;  /* 0x0000066703037824 */ /* 0x000fe200078e02ff */
[----:B------:R-:W-:Y:S01]  /*0340*/  SHF.R.U32.HI R25, RZ, 0x10, R2 ;  /* 0x00000010ff197819 */ /* 0x000fe20000011602 */
[----:B------:R-:W-:Y:S01]  /*0350*/  IMAD R4, R4, 0xccd, RZ ;  /* 0x00000ccd04047824 */ /* 0x000fe200078e02ff */
[----:B------:R-:W-:Y:S01]  /*0360*/  PRMT R58, R9, 0x9910, RZ ;  /* 0x00009910093a7816 */ /* 0x000fe200000000ff */
[----:B------:R-:W-:Y:S01]  /*0370*/  IMAD R5, R5, 0xccd, RZ ;  /* 0x00000ccd05057824 */ /* 0x000fe200078e02ff */
[----:B------:R-:W-:Y:S01]  /*0380*/  PRMT R25, R25, R6, 0x19 ;  /* 0x0000001919197416 */ /* 0x000fe20000000006 */
[C---:B------:R-:W-:Y:S01]  /*0390*/  VIADD R2, R9.reuse, 0xcc0 ;  /* 0x00000cc009027836 */ /* 0x040fe20000000000 */
[----:B------:R-:W-:Y:S01]  /*03a0*/  SHF.R.U32.HI R19, RZ, 0x10, R3 ;  /* 0x00000010ff137819 */ /* 0x000fe20000011603 */
[----:B------:R-:W-:Y:S01]  /*03b0*/  VIADD R6, R9, 0x1260 ;  /* 0x0000126009067836 */ /* 0x000fe20000000000 */
[----:B------:R-:W-:-:S02]  /*03c0*/  SHF.R.U32.HI R3, RZ, 0x11, R4 ;  /* 0x00000011ff037819 */ /* 0x000fc40000011604 */
[----:B------:R-:W-:Y:S02]  /*03d0*/  SHF.R.U32.HI R21, RZ, 0x11, R5 ;  /* 0x00000011ff157819 */ /* 0x000fe40000011605 */
[C---:B------:R-:W-:Y:S02]  /*03e0*/  IADD3 R4, PT, PT, R9.reuse, 0xea0, RZ ;  /* 0x00000ea009047810 */ /* 0x040fe40007ffe0ff */
[----:B------:R-:W-:Y:S02]  /*03f0*/  LOP3.LUT R5, R9, 0x1080, RZ, 0xfc, !PT ;  /* 0x0000108009057812 */ /* 0x000fe400078efcff */
[----:B------:R-:W-:Y:S02]  /*0400*/  LOP3.LUT R2, R2, 0xffff, RZ, 0xc0, !PT ;  /* 0x0000ffff02027812 */ /* 0x000fe400078ec0ff */
[----:B------:R-:W-:Y:S02]  /*0410*/  LOP3.LUT R6, R6, 0xffff, RZ, 0xc0, !PT ;  /* 0x0000ffff06067812 */ /* 0x000fe400078ec0ff */
[----:B------:R-:W-:Y:S01]  /*0420*/  LOP3.LUT R4, R4, 0xffff, RZ, 0xc0, !PT ;  /* 0x0000ffff04047812 */ /* 0x000fe200078ec0ff */
[----:B------:R-:W-:Y:S01]  /*0430*/  IMAD R2, R2, 0xccd, RZ ;  /* 0x00000ccd02027824 */ /* 0x000fe200078e02ff */
[----:B------:R-:W-:Y:S01]  /*0440*/  LOP3.LUT R5, R5, 0xffff, RZ, 0xc0, !PT ;  /* 0x0000ffff05057812 */ /* 0x000fe200078ec0ff */
[----:B------:R-:W-:Y:S01]  /*0450*/  IMAD R6, R6, 0xccd, RZ ;  /* 0x00000ccd06067824 */ /* 0x000fe200078e02ff */
[----:B------:R-:W-:Y:S01]  /*0460*/  PRMT R19, R19, R10, 0x19 ;  /* 0x0000001913137416 */ /* 0x000fe2000000000a */
[----:B------:R-:W-:Y:S01]  /*0470*/  IMAD R4, R4, 0xccd, RZ ;  /* 0x00000ccd04047824 */ /* 0x000fe200078e02ff */
[----:B------:R-:W-:Y:S01]  /*0480*/  PRMT R3, R3, R12, 0x19 ;  /* 0x0000001903037416 */ /* 0x000fe2000000000c */
[----:B------:R-:W-:Y:S01]  /*0490*/  IMAD R7, R5, 0xccd, RZ ;  /* 0x00000ccd05077824 */ /* 0x000fe200078e02ff */
[----:B------:R-:W-:-:S02]  /*04a0*/  SHF.R.U32.HI R5, RZ, 0x11, R2 ;  /* 0x00000011ff057819 */ /* 0x000fc40000011602 */
[----:B------:R-:W-:Y:S02]  /*04b0*/  SHF.R.U32.HI R13, RZ, 0x11, R6 ;  /* 0x00000011ff0d7819 */ /* 0x000fe40000011606 */
[C---:B------:R-:W-:Y:S02]  /*04c0*/  LOP3.LUT R2, R9.reuse, 0x600, RZ, 0xfc, !PT ;  /* 0x0000060009027812 */ /* 0x040fe400078efcff */
[C---:B------:R-:W-:Y:S02]  /*04d0*/  IADD3 R6, PT, PT, R9.reuse, 0x7e0, RZ ;  /* 0x000007e009067810 */ /* 0x040fe40007ffe0ff */
[----:B------:R-:W-:Y:S01]  /*04e0*/  SHF.R.U32.HI R23, RZ, 0x11, R4 ;  /* 0x00000011ff177819 */ /* 0x000fe20000011604 */
[----:B------:R-:W-:Y:S01]  /*04f0*/  VIADD R4, R9, 0x660 ;  /* 0x0000066009047836 */ /* 0x000fe20000000000 */
[----:B------:R-:W-:Y:S01]  /*0500*/  PRMT R5, R5, R10, 0x19 ;  /* 0x0000001905057416 */ /* 0x000fe2000000000a */
[----:B------:R-:W-:Y:S01]  /*0510*/  VIADD R10, R9, 0x840 ;  /* 0x00000840090a7836 */ /* 0x000fe20000000000 */
[----:B------:R-:W-:-:S02]  /*0520*/  LOP3.LUT R2, R2, 0xffff, RZ, 0xc0, !PT ;  /* 0x0000ffff02027812 */ /* 0x000fc400078ec0ff */
[----:B------:R-:W-:Y:S02]  /*0530*/  LOP3.LUT R6, R6, 0xffff, RZ, 0xc0, !PT ;  /* 0x0000ffff06067812 */ /* 0x000fe400078ec0ff */
[----:B------:R-:W-:Y:S01]  /*0540*/  LOP3.LUT R4, R4, 0xffff, RZ, 0xc0, !PT ;  /* 0x0000ffff04047812 */ /* 0x000fe200078ec0ff */
[----:B------:R-:W-:Y:S01]  /*0550*/  IMAD R2, R2, 0x667, RZ ;  /* 0x0000066702027824 */ /* 0x000fe200078e02ff */
[----:B------:R-:W-:Y:S01]  /*0560*/  LOP3.LUT R10, R10, 0xffff, RZ, 0xc0, !PT ;  /* 0x0000ffff0a0a7812 */ /* 0x000fe200078ec0ff */
[----:B------:R-:W-:Y:S01]  /*0570*/  IMAD R6, R6, 0xccd, RZ ;  /* 0x00000ccd06067824 */ /* 0x000fe200078e02ff */
[----:B------:R-:W-:Y:S01]  /*0580*/  PRMT R23, R23, R12, 0x19 ;  /* 0x0000001917177416 */ /* 0x000fe2000000000c */
[----:B------:R-:W-:Y:S01]  /*0590*/  IMAD R4, R4, 0x667, RZ ;  /* 0x0000066704047824 */ /* 0x000fe200078e02ff */
[----:B------:R-:W-:Y:S01]  /*05a0*/  SHF.R.U32.HI R27, RZ, 0x10, R2 ;  /* 0x00000010ff1b7819 */ /* 0x000fe20000011602 */
[----:B------:R-:W-:Y:S01]  /*05b0*/  IMAD R10, R10, 0xccd, RZ ;  /* 0x00000ccd0a0a7824 */ /* 0x000fe200078e02ff */
[----:B------:R-:W-:Y:S01]  /*05c0*/  SHF.R.U32.HI R15, RZ, 0x11, R6 ;  /* 0x00000011ff0f7819 */ /* 0x000fe20000011606 */
[C---:B------:R-:W-:Y:S01]  /*05d0*/  VIADD R2, R9.reuse, 0x9c0 ;  /* 0x000009c009027836 */ /* 0x040fe20000000000 */
[----:B------:R-:W-:Y:S01]  /*05e0*/  SHF.R.U32.HI R35, RZ, 0x10, R4 ;  /* 0x00000010ff237819 */ /* 0x000fe20000011604 */
[----:B------:R-:W-:Y:S01]  /*05f0*/  VIADD R6, R9, 0xba0 ;  /* 0x00000ba009067836 */ /* 0x000fe20000000000 */
[----:B------:R-:W-:-:S02]  /*0600*/  SHF.R.U32.HI R17, RZ, 0x11, R10 ;  /* 0x00000011ff117819 */ /* 0x000fc4000001160a */
        /* <DEDUP_REMOVED lines=13> */
[----:B------:R-:W-:Y:S01]  /*06e0*/  VIADD R6, R9, 0xf60 ;  /* 0x00000f6009067836 */ /* 0x000fe20000000000 */
[----:B------:R-:W-:-:S02]  /*06f0*/  SHF.R.U32.HI R37, RZ, 0x11, R4 ;  /* 0x00000011ff257819 */ /* 0x000fc40000011604 */
[----:B------:R-:W-:Y:S02]  /*0700*/  SHF.R.U32.HI R4, RZ, 0x11, R10 ;  /* 0x00000011ff047819 */ /* 0x000fe4000001160a */
[----:B------:R-:W-:Y:S02]  /*0710*/  PRMT R31, R2, R31, 0x19 ;  /* 0x00000019021f7416 */ /* 0x000fe4000000001f */
[C---:B------:R-:W-:Y:S02]  /*0720*/  LOP3.LUT R2, R9.reuse, 0xd80, RZ, 0xfc, !PT ;  /* 0x00000d8009027812 */ /* 0x040fe400078efcff */
[----:B------:R-:W-:Y:S01]  /*0730*/  PRMT R33, R4, R33, 0x19 ;  /* 0x0000001904217416 */ /* 0x000fe20000000021 */
[C---:B------:R-:W-:Y:S01]  /*0740*/  VIADD R4, R9.reuse, 0xde0 ;  /* 0x00000de009047836 */ /* 0x040fe20000000000 */
[----:B------:R-:W-:Y:S02]  /*0750*/  LOP3.LUT R2, R2, 0xffff, RZ, 0xc0, !PT ;  /* 0x0000ffff02027812 */ /* 0x000fe400078ec0ff */
[----:B------:R-:W-:-:S02]  /*0760*/  IADD3 R10, PT, PT, R9, 0xfc0, RZ ;  /* 0x00000fc0090a7810 */ /* 0x000fc40007ffe0ff */
[----:B------:R-:W-:Y:S01]  /*0770*/  LOP3.LUT R4, R4, 0xffff, RZ, 0xc0, !PT ;  /* 0x0000ffff04047812 */ /* 0x000fe200078ec0ff */
[----:B------:R-:W-:Y:S01]  /*0780*/  IMAD R2, R2, 0xccd, RZ ;  /* 0x00000ccd02027824 */ /* 0x000fe200078e02ff */
[----:B------:R-:W-:Y:S02]  /*0790*/  LOP3.LUT R6, R6, 0xffff, RZ, 0xc0, !PT ;  /* 0x0000ffff06067812 */ /* 0x000fe400078ec0ff */
[----:B------:R-:W-:Y:S01]  /*07a0*/  LOP3.LUT R10, R10, 0xffff, RZ, 0xc0, !PT ;  /* 0x0000ffff0a0a7812 */ /* 0x000fe200078ec0ff */
[----:B------:R-:W-:Y:S01]  /*07b0*/  IMAD R4, R4, 0xccd, RZ ;  /* 0x00000ccd04047824 */ /* 0x000fe200078e02ff */
[----:B------:R-:W-:Y:S01]  /*07c0*/  SHF.R.U32.HI R2, RZ, 0x11, R2 ;  /* 0x00000011ff027819 */ /* 0x000fe20000011602 */
[----:B------:R-:W-:Y:S01]  /*07d0*/  IMAD R6, R6, 0xccd, RZ ;  /* 0x00000ccd06067824 */ /* 0x000fe200078e02ff */
[----:B------:R-:W-:Y:S01]  /*07e0*/  PRMT R29, R29, R12, 0x19 ;  /* 0x000000191d1d7416 */ /* 0x000fe2000000000c */
[----:B------:R-:W-:Y:S01]  /*07f0*/  IMAD R10, R10, 0xccd, RZ ;  /* 0x00000ccd0a0a7824 */ /* 0x000fe200078e02ff */
[----:B------:R-:W-:-:S02]  /*0800*/  SHF.R.U32.HI R4, RZ, 0x11, R4 ;  /* 0x00000011ff047819 */ /* 0x000fc40000011604 */
[----:B------:R-:W-:Y:S01]  /*0810*/  PRMT R39, R2, R39, 0x19 ;  /* 0x0000001902277416 */ /* 0x000fe20000000027 */
[C---:B------:R-:W-:Y:S01]  /*0820*/  VIADD R2, R9.reuse, 0x1140 ;  /* 0x0000114009027836 */ /* 0x040fe20000000000 */
[----:B------:R-:W-:Y:S02]  /*0830*/  SHF.R.U32.HI R6, RZ, 0x11, R6 ;  /* 0x00000011ff067819 */ /* 0x000fe40000011606 */
[----:B------:R-:W-:Y:S01]  /*0840*/  PRMT R41, R4, R41, 0x19 ;  /* 0x0000001904297416 */ /* 0x000fe20000000029 */
[----:B------:R-:W-:Y:S01]  /*0850*/  VIADD R4, R9, 0x11a0 ;  /* 0x000011a009047836 */ /* 0x000fe20000000000 */
[----:B------:R-:W-:Y:S02]  /*0860*/  SHF.R.U32.HI R10, RZ, 0x11, R10 ;  /* 0x00000011ff0a7819 */ /* 0x000fe4000001160a */
[----:B------:R-:W-:Y:S02]  /*0870*/  PRMT R59, R6, R59, 0x19 ;  /* 0x00000019063b7416 */ /* 0x000fe4000000003b */
[----:B------:R-:W-:-:S02]  /*0880*/  LOP3.LUT R2, R2, 0xffff, RZ, 0xc0, !PT ;  /* 0x0000ffff02027812 */ /* 0x000fc400078ec0ff */
[C---:B------:R-:W-:Y:S02]  /*0890*/  IADD3 R6, PT, PT, R9.reuse, 0x1320, RZ ;  /* 0x0000132009067810 */ /* 0x040fe40007ffe0ff */
[----:B------:R-:W-:Y:S02]  /*08a0*/  PRMT R61, R10, R61, 0x19 ;  /* 0x000000190a3d7416 */ /* 0x000fe4000000003d */
[----:B------:R-:W-:Y:S01]  /*08b0*/  LOP3.LUT R10, R4, 0xffff, RZ, 0xc0, !PT ;  /* 0x0000ffff040a7812 */ /* 0x000fe200078ec0ff */
[----:B------:R-:W-:Y:S01]  /*08c0*/  IMAD R4, R2, 0xccd, RZ ;  /* 0x00000ccd02047824 */ /* 0x000fe200078e02ff */
[----:B------:R-:W-:Y:S01]  /*08d0*/  LOP3.LUT R11, R6, 0xffff, RZ, 0xc0, !PT ;  /* 0x0000ffff060b7812 */ /* 0x000fe200078ec0ff */
[C---:B------:R-:W-:Y:S01]  /*08e0*/  VIADD R2, R9.reuse, 0x4e0 ;  /* 0x000004e009027836 */ /* 0x040fe20000000000 */
[----:B------:R-:W-:Y:S01]  /*08f0*/  LOP3.LUT R6, R9, 0x1380, RZ, 0xfc, !PT ;  /* 0x0000138009067812 */ /* 0x000fe200078efcff */
[----:B------:R-:W-:Y:S01]  /*0900*/  IMAD R10, R10, 0xccd, RZ ;  /* 0x00000ccd0a0a7824 */ /* 0x000fe200078e02ff */
[----:B------:R-:W-:Y:S01]  /*0910*/  SHF.R.U32.HI R4, RZ, 0x11, R4 ;  /* 0x00000011ff047819 */ /* 0x000fe20000011604 */
[----:B------:R-:W-:Y:S01]  /*0920*/  IMAD R11, R11, 0xccd, RZ ;  /* 0x00000ccd0b0b7824 */ /* 0x000fe200078e02ff */
[----:B------:R-:W-:-:S02]  /*0930*/  LOP3.LUT R2, R2, 0xffff, RZ, 0xc0, !PT ;  /* 0x0000ffff02027812 */ /* 0x000fc400078ec0ff */
[----:B------:R-:W-:Y:S02]  /*0940*/  LOP3.LUT R12, R6, 0xffff, RZ, 0xc0, !PT ;  /* 0x0000ffff060c7812 */ /* 0x000fe400078ec0ff */
[----:B------:R-:W-:Y:S01]  /*0950*/  SHF.R.U32.HI R6, RZ, 0x11, R10 ;  /* 0x00000011ff067819 */ /* 0x000fe2000001160a */
[----:B------:R-:W-:Y:S01]  /*0960*/  IMAD R2, R2, 0x667, RZ ;  /* 0x0000066702027824 */ /* 0x000fe200078e02ff */
[----:B------:R-:W-:Y:S02]  /*0970*/  SHF.R.U32.HI R10, RZ, 0x11, R11 ;  /* 0x00000011ff0a7819 */ /* 0x000fe4000001160b */
[----:B------:R-:W-:Y:S02]  /*0980*/  PRMT R65, R4, R65, 0x19 ;  /* 0x0000001904417416 */ /* 0x000fe40000000041 */
[C---:B------:R-:W-:Y:S02]  /*0990*/  IADD3 R4, PT, PT, R9.reuse, 0x6c0, RZ ;  /* 0x000006c009047810 */ /* 0x040fe40007ffe0ff */
[----:B------:R-:W-:Y:S01]  /*09a0*/  PRMT R67, R6, R67, 0x19 ;  /* 0x0000001906437416 */ /* 0x000fe20000000043 */
[C---:B------:R-:W-:Y:S01]  /*09b0*/  VIADD R6, R9.reuse, 0x8a0 ;  /* 0x000008a009067836 */ /* 0x040fe20000000000 */
[----:B------:R-:W-:Y:S01]  /*09c0*/  PRMT R71, R10, R71, 0x19 ;  /* 0x000000190a477416 */ /* 0x000fe20000000047 */
[----:B------:R-:W-:Y:S01]  /*09d0*/  IMAD R10, R12, 0xccd, RZ ;  /* 0x00000ccd0c0a7824 */ /* 0x000fe200078e02ff */
[----:B------:R-:W-:Y:S01]  /*09e0*/  SHF.R.U32.HI R2, RZ, 0x10, R2 ;  /* 0x00000010ff027819 */ /* 0x000fe20000011602 */
[----:B------:R-:W-:Y:S01]  /*09f0*/  VIADD R12, R9, 0xc0 ;  /* 0x000000c0090c7836 */ /* 0x000fe20000000000 */
[----:B------:R-:W-:-:S02]  /*0a00*/  LOP3.LUT R4, R4, 0xffff, RZ, 0xc0, !PT ;  /* 0x0000ffff04047812 */ /* 0x000fc400078ec0ff */
[----:B------:R-:W-:Y:S02]  /*0a10*/  SHF.R.U32.HI R10, RZ, 0x11, R10 ;  /* 0x00000011ff0a7819 */ /* 0x000fe4000001160a */
[----:B------:R-:W-:Y:S01]  /*0a20*/  LOP3.LUT R6, R6, 0xffff, RZ, 0xc0, !PT ;  /* 0x0000ffff06067812 */ /* 0x000fe200078ec0ff */
[----:B------:R-:W-:Y:S01]  /*0a30*/  IMAD R4, R4, 0x667, RZ ;  /* 0x0000066704047824 */ /* 0x000fe200078e02ff */
[----:B------:R-:W-:Y:S02]  /*0a40*/  PRMT R43, R2, R43, 0x19 ;  /* 0x00000019022b7416 */ /* 0x000fe4000000002b */
[C---:B------:R-:W-:Y:S02]  /*0a50*/  LOP3.LUT R2, R9.reuse, 0xa80, RZ, 0xfc, !PT ;  /* 0x00000a8009027812 */ /* 0x040fe400078efcff */
[----:B------:R-:W-:Y:S01]  /*0a60*/  PRMT R73, R10, R73, 0x19 ;  /* 0x000000190a497416 */ /* 0x000fe20000000049 */
[----:B------:R-:W-:Y:S01]  /*0a70*/  IMAD R10, R6, 0xccd, RZ ;  /* 0x00000ccd060a7824 */ /* 0x000fe200078e02ff */
[----:B------:R-:W-:Y:S01]  /*0a80*/  LOP3.LUT R11, R2, 0xffff, RZ, 0xc0, !PT ;  /* 0x0000ffff020b7812 */ /* 0x000fe200078ec0ff */
[----:B------:R-:W-:Y:S01]  /*0a90*/  VIADD R6, R9, 0xc60 ;  /* 0x00000c6009067836 */ /* 0x000fe20000000000 */
[----:B------:R-:W-:-:S02]  /*0aa0*/  SHF.R.U32.HI R2, RZ, 0x10, R4 ;  /* 0x00000010ff027819 */ /* 0x000fc40000011604 */
[----:B------:R-:W-:Y:S02]  /*0ab0*/  SHF.R.U32.HI R4, RZ, 0x11, R10 ;  /* 0x00000011ff047819 */ /* 0x000fe4000001160a */
[----:B------:R-:W-:Y:S01]  /*0ac0*/  PRMT R45, R2, R45, 0x19 ;  /* 0x00000019022d7416 */ /* 0x000fe2000000002d */
[----:B------:R-:W-:Y:S01]  /*0ad0*/  IMAD R2, R11, 0xccd, RZ ;  /* 0x00000ccd0b027824 */ /* 0x000fe200078e02ff */
[----:B------:R-:W-:Y:S01]  /*0ae0*/  LOP3.LUT R6, R6, 0xffff, RZ, 0xc0, !PT ;  /* 0x0000ffff06067812 */ /* 0x000fe200078ec0ff */
[----:B------:R-:W-:Y:S01]  /*0af0*/  IMAD R11, R58, 0xcd, RZ ;  /* 0x000000cd3a0b7824 */ /* 0x000fe200078e02ff */
[----:B------:R-:W-:Y:S01]  /*0b00*/  PRMT R47, R4, R47, 0x19 ;  /* 0x00000019042f7416 */ /* 0x000fe2000000002f */
[----:B------:R-:W-:Y:S01]  /*0b10*/  VIADD R4, R9, 0xe40 ;  /* 0x00000e4009047836 */ /* 0x000fe20000000000 */
[----:B------:R-:W-:Y:S01]  /*0b20*/  SHF.R.U32.HI R2, RZ, 0x11, R2 ;  /* 0x00000011ff027819 */ /* 0x000fe20000011602 */
[----:B------:R-:W-:Y:S01]  /*0b30*/  IMAD R6, R6, 0xccd, RZ ;  /* 0x00000ccd06067824 */ /* 0x000fe200078e02ff */
[----:B------:R-:W-:-:S02]  /*0b40*/  PRMT R13, R13, R16, 0x19 ;  /* 0x000000190d0d7416 */ /* 0x000fc40000000010 */
[----:B------:R-:W-:Y:S02]  /*0b50*/  LOP3.LUT R10, R4, 0xffff, RZ, 0xc0, !PT ;  /* 0x0000ffff040a7812 */ /* 0x000fe400078ec0ff */
[----:B------:R-:W-:Y:S02]  /*0b60*/  PRMT R49, R2, R49, 0x19 ;  /* 0x0000001902317416 */ /* 0x000fe40000000031 */
[----:B------:R-:W-:Y:S01]  /*0b70*/  IADD3 R2, PT, PT, R9, 0x1020, RZ ;  /* 0x0000102009027810 */ /* 0x000fe20007ffe0ff */
[----:B------:R-:W-:Y:S01]  /*0b80*/  IMAD R10, R10, 0xccd, RZ ;  /* 0x00000ccd0a0a7824 */ /* 0x000fe200078e02ff */
[----:B------:R-:W-:Y:S02]  /*0b90*/  SHF.R.U32.HI R4, RZ, 0x11, R6 ;  /* 0x00000011ff047819 */ /* 0x000fe40000011606 */
[----:B------:R-:W-:Y:S02]  /*0ba0*/  LOP3.LUT R6, R2, 0xffff, RZ, 0xc0, !PT ;  /* 0x0000ffff02067812 */ /* 0x000fe400078ec0ff */
[----:B------:R-:W-:-:S02]  /*0bb0*/  PRMT R51, R4, R51, 0x19 ;  /* 0x0000001904337416 */ /* 0x000fc40000000033 */
[----:B------:R-:W-:Y:S01]  /*0bc0*/  LOP3.LUT R4, R9, 0x1200, RZ, 0xfc, !PT ;  /* 0x0000120009047812 */ /* 0x000fe200078efcff */
[----:B------:R-:W-:Y:S01]  /*0bd0*/  IMAD R6, R6, 0xccd, RZ ;  /* 0x00000ccd06067824 */ /* 0x000fe200078e02ff */
[----:B------:R-:W-:Y:S02]  /*0be0*/  SHF.R.U32.HI R2, RZ, 0x11, R10 ;  /* 0x00000011ff027819 */ /* 0x000fe4000001160a */
[----:B------:R-:W-:Y:S02]  /*0bf0*/  LOP3.LUT R4, R4, 0xffff, RZ, 0xc0, !PT ;  /* 0x0000ffff04047812 */ /* 0x000fe400078ec0ff */
[----:B------:R-:W-:Y:S02]  /*0c00*/  PRMT R57, R2, R57, 0x19 ;  /* 0x0000001902397416 */ /* 0x000fe40000000039 */
[----:B------:R-:W-:Y:S01]  /*0c10*/  SHF.R.U32.HI R2, RZ, 0x11, R6 ;  /* 0x00000011ff027819 */ /* 0x000fe20000011606 */
[----:B------:R-:W-:Y:S01]  /*0c20*/  IMAD R4, R4, 0xccd, RZ ;  /* 0x00000ccd04047824 */ /* 0x000fe200078e02ff */
[----:B------:R-:W-:-:S02]  /*0c30*/  PRMT R15, R15, R16, 0x19 ;  /* 0x000000190f0f7416 */ /* 0x000fc40000000010 */
[----:B------:R-:W-:Y:S01]  /*0c40*/  PRMT R63, R2, R63, 0x19 ;  /* 0x00000019023f7416 */ /* 0x000fe2000000003f */
[----:B------:R-:W-:Y:S01]  /*0c50*/  IMAD R2, R58, 0x67, RZ ;  /* 0x000000673a027824 */ /* 0x000fe200078e02ff */
[----:B------:R-:W-:Y:S02]  /*0c60*/  SHF.R.U32.HI R4, RZ, 0x11, R4 ;  /* 0x00000011ff047819 */ /* 0x000fe40000011604 */
[----:B------:R-:W-:Y:S02]  /*0c70*/  IADD3 R6, PT, PT, R9, 0x13e0, RZ ;  /* 0x000013e009067810 */ /* 0x000fe40007ffe0ff */
[----:B------:R-:W-:Y:S01]  /*0c80*/  LOP3.LUT R60, R2, 0xffff, RZ, 0xc0, !PT ;  /* 0x0000ffff023c7812 */ /* 0x000fe200078ec0ff */
[----:B------:R-:W-:Y:S01]  /*0c90*/  IMAD R2, R58, 0x56, RZ ;  /* 0x000000563a027824 */ /* 0x000fe200078e02ff */
[----:B------:R-:W-:Y:S01]  /*0ca0*/  PRMT R69, R4, R69, 0x19 ;  /* 0x0000001904457416 */ /* 0x000fe20000000045 */
[----:B------:R-:W-:Y:S01]  /*0cb0*/  VIADD R4, R11, 0x4ce0 ;  /* 0x00004ce00b047836 */ /* 0x000fe20000000000 */
[----:B------:R-:W-:-:S02]  /*0cc0*/  SHF.R.U32.HI R16, RZ, 0xc, R60 ;  /* 0x0000000cff107819 */ /* 0x000fc4000001163c */
[----:B------:R-:W-:Y:S02]  /*0cd0*/  LOP3.LUT R56, R2, 0xffff, RZ, 0xc0, !PT ;  /* 0x0000ffff02387812 */ /* 0x000fe400078ec0ff */
[----:B------:R-:W-:Y:S02]  /*0ce0*/  LOP3.LUT R2, R16, 0xffff, RZ, 0xc0, !PT ;  /* 0x0000ffff10027812 */ /* 0x000fe400078ec0ff */
[----:B------:R-:W-:Y:S02]  /*0cf0*/  LOP3.LUT R4, R4, 0xffff, RZ, 0xc0, !PT ;  /* 0x0000ffff04047812 */ /* 0x000fe400078ec0ff */
[----:B------:R-:W-:Y:S02]  /*0d00*/  SHF.R.U32.HI R56, RZ, 0x8, R56 ;  /* 0x00000008ff387819 */ /* 0x000fe40000011638 */
[----:B------:R-:W-:Y:S02]  /*0d10*/  PRMT R53, R2, R53, 0x19 ;  /* 0x0000001902357416 */ /* 0x000fe40000000035 */
[----:B------:R-:W-:Y:S01]  /*0d20*/  SHF.R.U32.HI R2, RZ, 0xd, R4 ;  /* 0x0000000dff027819 */ /* 0x000fe20000011604 */
[----:B------:R-:W-:Y:S01]  /*0d30*/  IMAD R4, R58, 0xa5, RZ ;  /* 0x000000a53a047824 */ /* 0x000fe200078e02ff */
[----:B------:R-:W-:-:S02]  /*0d40*/  LOP3.LUT R55, R56, 0xffff, RZ, 0xc0, !PT ;  /* 0x0000ffff38377812 */ /* 0x000fc400078ec0ff */
[----:B------:R-:W-:Y:S02]  /*0d50*/  LOP3.LUT R2, R2, 0xffff, RZ, 0xc0, !PT ;  /* 0x0000ffff02027812 */ /* 0x000fe400078ec0ff */
[----:B------:R-:W-:Y:S01]  /*0d60*/  LOP3.LUT R6, R6, 0xffff, RZ, 0xc0, !PT ;  /* 0x0000ffff06067812 */ /* 0x000fe200078ec0ff */
[----:B------:R-:W-:Y:S01]  /*0d70*/  IMAD R0, R55, 0x280, R0 ;  /* 0x0000028037007824 */ /* 0x000fe200078e0200 */
[----:B------:R-:W-:Y:S02]  /*0d80*/  PRMT R55, R2, R77, 0x19 ;  /* 0x0000001902377416 */ /* 0x000fe4000000004d */
[----:B------:R-:W1:Y:S01]  /*0d90*/  S2R R2, SR_CTAID.X ;  /* 0x0000000000027919 */ /* 0x000e620000002500 */
[----:B------:R-:W-:Y:S01]  /*0da0*/  SHF.R.U32.HI R7, RZ, 0x11, R7 ;  /* 0x00000011ff077819 */ /* 0x000fe20000011607 */
[----:B------:R-:W-:Y:S01]  /*0db0*/  IMAD R6, R6, 0xccd, RZ ;  /* 0x00000ccd06067824 */ /* 0x000fe200078e02ff */
[----:B------:R-:W-:Y:S02]  /*0dc0*/  IADD3 R10, PT, PT, R9, 0x120, RZ ;  /* 0x00000120090a7810 */ /* 0x000fe40007ffe0ff */
[----:B------:R-:W-:-:S02]  /*0dd0*/  PRMT R7, R7, R14, 0x19 ;  /* 0x0000001907077416 */ /* 0x000fc4000000000e */
[----:B------:R-:W-:Y:S02]  /*0de0*/  IADD3 R4, PT, PT, R4, 0x3de0, RZ ;  /* 0x00003de004047810 */ /* 0x000fe40007ffe0ff */
[----:B------:R-:W-:Y:S02]  /*0df0*/  MOV R75, UR4 ;  /* 0x00000004004b7c02 */ /* 0x000fe40008000f00 */
[----:B------:R-:W-:Y:S02]  /*0e00*/  SHF.R.U32.HI R6, RZ, 0x11, R6 ;  /* 0x00000011ff067819 */ /* 0x000fe40000011606 */
[----:B------:R-:W-:Y:S02]  /*0e10*/  LOP3.LUT R10, R10, 0xffff, RZ, 0xc0, !PT ;  /* 0x0000ffff0a0a7812 */ /* 0x000fe400078ec0ff */
[----:B------:R-:W-:Y:S01]  /*0e20*/  MOV R20, UR4 ;  /* 0x0000000400147c02 */ /* 0x000fe20008000f00 */
[----:B------:R-:W-:Y:S01]  /*0e30*/  UMOV UR4, URZ ;  /* 0x000000ff00047c82 */ /* 0x000fe20008000000 */
[----:B------:R-:W-:-:S02]  /*0e40*/  PRMT R24, R7, 0x5410, R52 ;  /* 0x0000541007187816 */ /* 0x000fc40000000034 */
[----:B------:R-:W-:Y:S02]  /*0e50*/  LOP3.LUT R7, R4, 0xffff, RZ, 0xc0, !PT ;  /* 0x0000ffff04077812 */ /* 0x000fe400078ec0ff */
[----:B------:R-:W-:Y:S01]  /*0e60*/  PRMT R75, R6, R75, 0x19 ;  /* 0x00000019064b7416 */ /* 0x000fe2000000004b */
[C---:B------:R-:W-:Y:S01]  /*0e70*/  IMAD R6, R10.reuse, 0x691, RZ ;  /* 0x000006910a067824 */ /* 0x040fe200078e02ff */
[----:B------:R-:W-:Y:S01]  /*0e80*/  PRMT R17, R17, R20, 0x19 ;  /* 0x0000001911117416 */ /* 0x000fe20000000014 */
[----:B------:R-:W-:Y:S01]  /*0e90*/  IMAD R10, R10, 0x667, RZ ;  /* 0x000006670a0a7824 */ /* 0x000fe200078e02ff */
[--C-:B------:R-:W-:Y:S02]  /*0ea0*/  PRMT R20, R3, 0x5410, R52.reuse ;  /* 0x0000541003147816 */ /* 0x100fe40000000034 */
[----:B------:R-:W-:Y:S02]  /*0eb0*/  SHF.R.U32.HI R7, RZ, 0x8, R7 ;  /* 0x00000008ff077819 */ /* 0x000fe40000011607 */
[----:B------:R-:W-:-:S02]  /*0ec0*/  PRMT R22, R5, 0x5410, R52 ;  /* 0x0000541005167816 */ /* 0x000fc40000000034 */
[----:B------:R-:W-:Y:S01]  /*0ed0*/  SHF.R.U32.HI R5, RZ, 0x10, R6 ;  /* 0x00000010ff057819 */ /* 0x000fe20000011606 */
[----:B-1----:R-:W-:Y:S01]  /*0ee0*/  IMAD.HI.U32 R3, R2, 0x55555556, RZ ;  /* 0x5555555602037827 */ /* 0x002fe200078e00ff */
[----:B------:R-:W-:Y:S02]  /*0ef0*/  ISETP.GE.U32.AND P0, PT, R9, 0xb, PT ;  /* 0x0000000b0900780c */ /* 0x000fe40003f06070 */
[-C--:B------:R-:W-:Y:S01]  /*0f00*/  PRMT R21, R21, R14.reuse, 0x19 ;  /* 0x0000001915157416 */ /* 0x080fe2000000000e */
[----:B------:R-:W-:Y:S01]  /*0f10*/  IMAD R4, R3, -0x3, R2 ;  /* 0xfffffffd03047824 */ /* 0x000fe200078e0202 */
[-C--:B------:R-:W-:Y:S01]  /*0f20*/  PRMT R35, R35, R14.reuse, 0x19 ;  /* 0x0000001923237416 */ /* 0x080fe2000000000e */
[----:B------:R-:W-:Y:S01]  /*0f30*/  IMAD.MOV R6, RZ, RZ, -R7 ;  /* 0x000000ffff067224 */ /* 0x000fe200078e0a07 */
[----:B------:R-:W-:Y:S01]  /*0f40*/  PRMT R37, R37, R14, 0x19 ;  /* 0x0000001925257416 */ /* 0x000fe2000000000e */
[----:B------:R-:W-:Y:S01]  /*0f50*/  IMAD R4, R4, 0x9, RZ ;  /* 0x0000000904047824 */ /* 0x000fe200078e02ff */
[----:B------:R-:W-:-:S02]  /*0f60*/  PRMT R14, R5, 0x9910, RZ ;  /* 0x00009910050e7816 */ /* 0x000fc400000000ff */
[----:B------:R-:W-:Y:S01]  /*0f70*/  PRMT R6, R6, 0x7710, RZ ;  /* 0x0000771006067816 */ /* 0x000fe200000000ff */
[----:B------:R-:W-:Y:S01]  /*0f80*/  IMAD R5, R3, 0x51, R4 ;  /* 0x0000005103057824 */ /* 0x000fe200078e0204 */
[----:B------:R-:W-:Y:S01]  /*0f90*/  LOP3.LUT R12, R12, 0xffff, RZ, 0xc0, !PT ;  /* 0x0000ffff0c0c7812 */ /* 0x000fe200078ec0ff */
[----:B------:R-:W-:Y:S01]  /*0fa0*/  IMAD R14, R14, 0x2d9, RZ ;  /* 0x000002d90e0e7824 */ /* 0x000fe200078e02ff */
[----:B------:R-:W-:Y:S01]  /*0fb0*/  PRMT R26, R13, 0x5410, R52 ;  /* 0x000054100d1a7816 */ /* 0x000fe20000000034 */
[----:B------:R-:W-:Y:S01]  /*0fc0*/  VIADD R3, R4, 0xfffffffe ;  /* 0xfffffffe04037836 */ /* 0x000fe20000000000 */
[----:B------:R-:W-:Y:S02]  /*0fd0*/  IADD3 R13, PT, PT, R9, 0x60, R6 ;  /* 0x00000060090d7810 */ /* 0x000fe40007ffe006 */
[--C-:B------:R-:W-:Y:S01]  /*0fe0*/  PRMT R36, R17, 0x5410, R52.reuse ;  /* 0x0000541011247816 */ /* 0x100fe20000000034 */
[----:B------:R-:W-:Y:S01]  /*0ff0*/  IMAD R17, R12, 0x691, RZ ;  /* 0x000006910c117824 */ /* 0x000fe200078e02ff */
[----:B------:R-:W-:-:S02]  /*1000*/  PRMT R28, R15, 0x5410, R52 ;  /* 0x000054100f1c7816 */ /* 0x000fc40000000034 */
[----:B------:R-:W-:Y:S02]  /*1010*/  IADD3 R15, PT, PT, R9, 0x2, RZ ;  /* 0x00000002090f7810 */ /* 0x000fe40007ffe0ff */
[----:B------:R-:W-:Y:S01]  /*1020*/  IADD3 R6, PT, PT, R5, -0x38, RZ ;  /* 0xffffffc805067810 */ /* 0x000fe20007ffe0ff */
[----:B------:R-:W-:Y:S01]  /*1030*/  IMAD R5, R58, 0x4f, RZ ;  /* 0x0000004f3a057824 */ /* 0x000fe200078e02ff */
[----:B------:R-:W-:Y:S02]  /*1040*/  LOP3.LUT R4, R14, 0xffff, RZ, 0xc0, !PT ;  /* 0x0000ffff0e047812 */ /* 0x000fe400078ec0ff */
[----:B------:R-:W-:Y:S02]  /*1050*/  @P0 IADD3 R15, PT, PT, R9, -0xb, RZ ;  /* 0xfffffff5090f0810 */ /* 0x000fe40007ffe0ff */
[----:B------:R-:W-:Y:S02]  /*1060*/  LOP3.LUT R14, R13, 0xfe, RZ, 0xc0, !PT ;  /* 0x000000fe0d0e7812 */ /* 0x000fe400078ec0ff */
[----:B------:R-:W-:Y:S01]  /*1070*/  SHF.R.U32.HI R13, RZ, 0x10, R17 ;  /* 0x00000010ff0d7819 */ /* 0x000fe20000011611 */
[----:B------:R-:W-:Y:S01]  /*1080*/  IMAD.IADD R3, R3, 0x1, R15 ;  /* 0x0000000103037824 */ /* 0x000fe200078e020f */
[----:B------:R-:W-:-:S02]  /*1090*/  LEA.HI R14, R14, R7, RZ, 0x1f ;  /* 0x000000070e0e7211 */ /* 0x000fc400078ff8ff */
[----:B------:R-:W-:Y:S02]  /*10a0*/  IADD3 R4, PT, PT, R4, R6, R15 ;  /* 0x0000000604047210 */ /* 0x000fe40007ffe00f */
[C---:B------:R-:W-:Y:S01]  /*10b0*/  IADD3 R7, PT, PT, R5.reuse, 0x18b, RZ ;  /* 0x0000018b05077810 */ /* 0x040fe20007ffe0ff */
[----:B------:R-:W-:Y:S01]  /*10c0*/  VIADD R5, R5, 0x316 ;  /* 0x0000031605057836 */ /* 0x000fe20000000000 */
[----:B------:R-:W-:Y:S01]  /*10d0*/  SHF.R.U32.HI R15, RZ, 0x9, R60 ;  /* 0x00000009ff0f7819 */ /* 0x000fe2000001163c */
[----:B------:R-:W-:Y:S01]  /*10e0*/  VIADD R60, R9, 0x420 ;  /* 0x00000420093c7836 */ /* 0x000fe20000000000 */
[----:B------:R-:W-:Y:S02]  /*10f0*/  PRMT R17, R13, 0x9910, RZ ;  /* 0x000099100d117816 */ /* 0x000fe400000000ff */
[----:B------:R-:W-:Y:S02]  /*1100*/  PRMT R54, R53, 0x5410, R52 ;  /* 0x0000541035367816 */ /* 0x000fe40000000034 */
[----:B------:R-:W-:-:S02]  /*1110*/  LOP3.LUT R7, R7, 0xffff, RZ, 0xc0, !PT ;  /* 0x0000ffff07077812 */ /* 0x000fc400078ec0ff */
[----:B------:R-:W-:Y:S02]  /*1120*/  PRMT R53, R15, 0x9910, RZ ;  /* 0x000099100f357816 */ /* 0x000fe400000000ff */
[----:B------:R-:W-:Y:S02]  /*1130*/  LOP3.LUT R13, R5, 0xffff, RZ, 0xc0, !PT ;  /* 0x0000ffff050d7812 */ /* 0x000fe400078ec0ff */
[----:B------:R-:W-:Y:S01]  /*1140*/  MOV R15, R17 ;  /* 0x00000011000f7202 */ /* 0x000fe20000000f00 */
[----:B------:R-:W-:Y:S01]  /*1150*/  IMAD.MOV.U32 R17, RZ, RZ, R53 ;  /* 0x000000ffff117224 */ /* 0x000fe200078e0035 */
[--C-:B------:R-:W-:Y:S02]  /*1160*/  PRMT R30, R31, 0x5410, R52.reuse ;  /* 0x000054101f1e7816 */ /* 0x100fe40000000034 */
[--C-:B------:R-:W-:Y:S02]  /*1170*/  PRMT R44, R45, 0x5410, R52.reuse ;  /* 0x000054102d2c7816 */ /* 0x100fe40000000034 */
[----:B------:R-:W-:-:S02]  /*1180*/  PRMT R48, R57, 0x5410, R52 ;  /* 0x0000541039307816 */ /* 0x000fc40000000034 */
[--C-:B------:R-:W-:Y:S02]  /*1190*/  PRMT R31, R39, 0x5410, R52.reuse ;  /* 0x00005410271f7816 */ /* 0x100fe40000000034 */
[--C-:B------:R-:W-:Y:S02]  /*11a0*/  PRMT R45, R47, 0x5410, R52.reuse ;  /* 0x000054102f2d7816 */ /* 0x100fe40000000034 */
[----:B------:R-:W-:Y:S02]  /*11b0*/  PRMT R16, R16, 0x9910, RZ ;  /* 0x0000991010107816 */ /* 0x000fe400000000ff */
[----:B------:R-:W-:Y:S02]  /*11c0*/  SHF.R.U32.HI R5, RZ, 0xa, R7 ;  /* 0x0000000aff057819 */ /* 0x000fe40000011607 */
[----:B------:R-:W-:Y:S02]  /*11d0*/  PRMT R57, R56, 0x9910, RZ ;  /* 0x0000991038397816 */ /* 0x000fe400000000ff */
[----:B------:R-:W-:-:S02]  /*11e0*/  PRMT R38, R33, 0x5410, R52 ;  /* 0x0000541021267816 */ /* 0x000fc40000000034 */
[--C-:B------:R-:W-:Y:S02]  /*11f0*/  PRMT R39, R41, 0x5410, R52.reuse ;  /* 0x0000541029277816 */ /* 0x100fe40000000034 */
[--C-:B------:R-:W-:Y:S02]  /*1200*/  PRMT R46, R49, 0x5410, R52.reuse ;  /* 0x00005410312e7816 */ /* 0x100fe40000000034 */
[--C-:B------:R-:W-:Y:S02]  /*1210*/  PRMT R47, R51, 0x5410, R52.reuse ;  /* 0x00005410332f7816 */ /* 0x100fe40000000034 */
[--C-:B------:R-:W-:Y:S02]  /*1220*/  PRMT R25, R25, 0x5410, R52.reuse ;  /* 0x0000541019197816 */ /* 0x100fe40000000034 */
[--C-:B------:R-:W-:Y:S02]  /*1230*/  PRMT R19, R19, 0x5410, R52.reuse ;  /* 0x0000541013137816 */ /* 0x100fe40000000034 */
[----:B------:R-:W-:-:S02]  /*1240*/  PRMT R21, R21, 0x5410, R52 ;  /* 0x0000541015157816 */ /* 0x000fc40000000034 */
[--C-:B------:R-:W-:Y:S02]  /*1250*/  PRMT R23, R23, 0x5410, R52.reuse ;  /* 0x0000541017177816 */ /* 0x100fe40000000034 */
[--C-:B------:R-:W-:Y:S02]  /*1260*/  PRMT R27, R27, 0x5410, R52.reuse ;  /* 0x000054101b1b7816 */ /* 0x100fe40000000034 */
[--C-:B------:R-:W-:Y:S02]  /*1270*/  PRMT R35, R35, 0x5410, R52.reuse ;  /* 0x0000541023237816 */ /* 0x100fe40000000034 */
[--C-:B------:R-:W-:Y:S02]  /*1280*/  PRMT R29, R29, 0x5410, R52.reuse ;  /* 0x000054101d1d7816 */ /* 0x100fe40000000034 */
[--C-:B------:R-:W-:Y:S02]  /*1290*/  PRMT R37, R37, 0x5410, R52.reuse ;  /* 0x0000541025257816 */ /* 0x100fe40000000034 */
[--C-:B------:R-:W-:Y:S01]  /*12a0*/  PRMT R32, R59, 0x5410, R52.reuse ;  /* 0x000054103b207816 */ /* 0x100fe20000000034 */
[----:B------:R-:W-:Y:S01]  /*12b0*/  VIADD R59, R9, 0x360 ;  /* 0x00000360093b7836 */ /* 0x000fe20000000000 */
        /* <DEDUP_REMOVED lines=9> */
[----:B------:R-:W-:Y:S02]  /*1350*/  CS2R R74, SRZ ;  /* 0x00000000004a7805 */ /* 0x000fe4000001ff00 */
[----:B------:R-:W-:Y:S01]  /*1360*/  SHF.R.U32.HI R7, RZ, 0xa, R13 ;  /* 0x0000000aff077819 */ /* 0x000fe2000001160d */
[----:B------:R-:W-:Y:S01]  /*1370*/  IMAD R13, R15, 0x2d9, RZ ;  /* 0x000002d90f0d7824 */ /* 0x000fe200078e02ff */
[----:B------:R-:W-:Y:S02]  /*1380*/  PRMT R52, R55, 0x5410, R52 ;  /* 0x0000541037347816 */ /* 0x000fe40000000034 */
[----:B------:R-:W-:Y:S01]  /*1390*/  PRMT R55, R5, 0x9910, RZ ;  /* 0x0000991005377816 */ /* 0x000fe200000000ff */
[----:B------:R-:W-:Y:S01]  /*13a0*/  IMAD R5, R16, 0x28, RZ ;  /* 0x0000002810057824 */ /* 0x000fe200078e02ff */
[----:B------:R-:W-:-:S02]  /*13b0*/  MOV R53, R57 ;  /* 0x0000003900357202 */ /* 0x000fc40000000f00 */
[----:B------:R-:W-:Y:S01]  /*13c0*/  LOP3.LUT R15, R13, 0xffff, RZ, 0xc0, !PT ;  /* 0x0000ffff0d0f7812 */ /* 0x000fe200078ec0ff */
[----:B------:R-:W-:Y:S01]  /*13d0*/  IMAD.MOV.U32 R16, RZ, RZ, R55 ;  /* 0x000000ffff107224 */ /* 0x000fe200078e0037 */
[----:B------:R-:W-:Y:S01]  /*13e0*/  PRMT R56, R7, 0x9910, RZ ;  /* 0x0000991007387816 */ /* 0x000fe200000000ff */
[----:B------:R-:W-:Y:S01]  /*13f0*/  IMAD R13, R53, 0x3, RZ ;  /* 0x00000003350d7824 */ /* 0x000fe200078e02ff */
[----:B------:R-:W-:Y:S01]  /*1400*/  IADD3 R53, PT, PT, RZ, -R5, RZ ;  /* 0x80000005ff357210 */ /* 0x000fe20007ffe0ff */
[----:B------:R-:W-:Y:S01]  /*1410*/  IMAD R7, R17, 0x5, RZ ;  /* 0x0000000511077824 */ /* 0x000fe200078e02ff */
[----:B------:R-:W-:Y:S01]  /*1420*/  MOV R17, R56 ;  /* 0x0000003800117202 */ /* 0x000fe20000000f00 */
[----:B------:R-:W-:Y:S01]  /*1430*/  IMAD R5, R16, 0xd, RZ ;  /* 0x0000000d10057824 */ /* 0x000fe200078e02ff */
[----:B------:R-:W-:Y:S01]  /*1440*/  PRMT R16, R53, 0x7710, RZ ;  /* 0x0000771035107816 */ /* 0x000fe200000000ff */
[----:B------:R-:W-:Y:S01]  /*1450*/  IMAD.MOV R58, RZ, RZ, -R13 ;  /* 0x000000ffff3a7224 */ /* 0x000fe200078e0a0d */
[----:B------:R-:W-:Y:S01]  /*1460*/  LOP3.LUT R14, R14, 0xe0, RZ, 0xc0, !PT ;  /* 0x000000e00e0e7812 */ /* 0x000fe200078ec0ff */
[----:B------:R-:W-:Y:S01]  /*1470*/  IMAD.MOV R56, RZ, RZ, -R7 ;  /* 0x000000ffff387224 */ /* 0x000fe200078e0a07 */
[----:B------:R-:W-:Y:S01]  /*1480*/  IADD3 R13, PT, PT, RZ, -R5, RZ ;  /* 0x80000005ff0d7210 */ /* 0x000fe20007ffe0ff */
[----:B------:R-:W-:Y:S01]  /*1490*/  IMAD R7, R17, 0xd, RZ ;  /* 0x0000000d11077824 */ /* 0x000fe200078e02ff */
[----:B------:R-:W-:Y:S01]  /*14a0*/  PRMT R58, R58, 0x7710, RZ ;  /* 0x000077103a3a7816 */ /* 0x000fe200000000ff */
[----:B------:R-:W-:Y:S01]  /*14b0*/  IMAD.IADD R5, R16, 0x1, R9 ;  /* 0x0000000110057824 */ /* 0x000fe200078e0209 */
[----:B------:R-:W-:Y:S01]  /*14c0*/  PRMT R56, R56, 0x7710, RZ ;  /* 0x0000771038387816 */ /* 0x000fe200000000ff */
[----:B------:R-:W-:Y:S01]  /*14d0*/  IMAD.MOV R17, RZ, RZ, -R7 ;  /* 0x000000ffff117224 */ /* 0x000fe200078e0a07 */
[----:B------:R-:W-:-:S02]  /*14e0*/  PRMT R16, R13, 0x7710, RZ ;  /* 0x000077100d107816 */ /* 0x000fc400000000ff */
[----:B------:R-:W-:Y:S02]  /*14f0*/  LOP3.LUT R13, R5, 0xff, RZ, 0xc0, !PT ;  /* 0x000000ff050d7812 */ /* 0x000fe400078ec0ff */
[-C--:B------:R-:W-:Y:S02]  /*1500*/  IADD3 R7, PT, PT, R58, R9.reuse, RZ ;  /* 0x000000093a077210 */ /* 0x080fe40007ffe0ff */
[----:B------:R-:W-:Y:S02]  /*1510*/  IADD3 R53, PT, PT, R56, R9, RZ ;  /* 0x0000000938357210 */ /* 0x000fe40007ffe0ff */
[----:B------:R-:W-:Y:S02]  /*1520*/  PRMT R56, R17, 0x7710, RZ ;  /* 0x0000771011387816 */ /* 0x000fe400000000ff */
[----:B------:R-:W-:Y:S01]  /*1530*/  IADD3 R5, PT, PT, R9, 0x5, R16 ;  /* 0x0000000509057810 */ /* 0x000fe20007ffe010 */
[----:B------:R-:W-:Y:S01]  /*1540*/  IMAD R16, R13, 0x34, RZ ;  /* 0x000000340d107824 */ /* 0x000fe200078e02ff */
[----:B------:R-:W-:-:S02]  /*1550*/  PRMT R55, R7, 0x9910, RZ ;  /* 0x0000991007377816 */ /* 0x000fc400000000ff */
[----:B------:R-:W-:Y:S02]  /*1560*/  IADD3 R7, PT, PT, R9, 0xa, R56 ;  /* 0x0000000a09077810 */ /* 0x000fe40007ffe038 */
[----:B------:R-:W-:Y:S01]  /*1570*/  LOP3.LUT R5, R5, 0xff, RZ, 0xc0, !PT ;  /* 0x000000ff05057812 */ /* 0x000fe200078ec0ff */
[----:B------:R-:W-:Y:S01]  /*1580*/  IMAD R55, R55, 0x3, RZ ;  /* 0x0000000337377824 */ /* 0x000fe200078e02ff */
[----:B------:R-:W-:Y:S02]  /*1590*/  SHF.R.U32.HI R17, RZ, 0x8, R16 ;  /* 0x00000008ff117819 */ /* 0x000fe40000011610 */
[----:B------:R-:W-:Y:S01]  /*15a0*/  LOP3.LUT R13, R7, 0xff, RZ, 0xc0, !PT ;  /* 0x000000ff070d7812 */ /* 0x000fe200078ec0ff */
[----:B------:R-:W-:Y:S01]  /*15b0*/  IMAD.IADD R7, R6, 0x1, R5 ;  /* 0x0000000106077824 */ /* 0x000fe200078e0205 */
[----:B------:R-:W-:Y:S02]  /*15c0*/  SHF.R.U32.HI R14, RZ, 0x5, R14 ;  /* 0x00000005ff0e7819 */ /* 0x000fe4000001160e */
[----:B------:R-:W-:-:S02]  /*15d0*/  LOP3.LUT R53, R53, 0xff, RZ, 0xc0, !PT ;  /* 0x000000ff35357812 */ /* 0x000fc400078ec0ff */
[----:B------:R-:W-:Y:S01]  /*15e0*/  PRMT R18, R18, 0x5410, R17 ;  /* 0x0000541012127816 */ /* 0x000fe20000000011 */
[----:B------:R-:W-:Y:S01]  /*15f0*/  VIADD R17, R11, 0x668 ;  /* 0x000006680b117836 */ /* 0x000fe20000000000 */
[----:B------:R-:W-:Y:S02]  /*1600*/  LOP3.LUT R55, R55, 0xff, RZ, 0xc0, !PT ;  /* 0x000000ff37377812 */ /* 0x000fe400078ec0ff */
[----:B------:R-:W-:Y:S01]  /*1610*/  IADD3 R5, PT, PT, R15, R6, R13 ;  /* 0x000000060f057210 */ /* 0x000fe20007ffe00d */
[----:B------:R-:W-:Y:S01]  /*1620*/  VIADD R13, R11, 0xcd0 ;  /* 0x00000cd00b0d7836 */ /* 0x000fe20000000000 */
[----:B------:R-:W-:Y:S01]  /*1630*/  LEA R8, R55, R8, 0x2 ;  /* 0x0000000837087211 */ /* 0x000fe200078e10ff */
[----:B------:R-:W-:Y:S01]  /*1640*/  IMAD R6, R14, 0x2d9, R7 ;  /* 0x000002d90e067824 */ /* 0x000fe200078e0207 */
[C---:B------:R-:W-:Y:S01]  /*1650*/  IADD3 R14, PT, PT, R11.reuse, 0xcd, RZ ;  /* 0x000000cd0b0e7810 */ /* 0x040fe20007ffe0ff */
[----:B------:R-:W-:Y:S01]  /*1660*/  IDP.2A.LO.U16.U8 R7, R18, R54, R53 ;  /* 0x0000003612077226 */ /* 0x000fe20000001035 */
[C---:B------:R-:W-:Y:S01]  /*1670*/  IADD3 R55, PT, PT, R11.reuse, 0x334, RZ ;  /* 0x000003340b377810 */ /* 0x040fe20007ffe0ff */
[C---:B------:R-:W-:Y:S01]  /*1680*/  VIADD R15, R11.reuse, 0x19a0 ;  /* 0x000019a00b0f7836 */ /* 0x040fe20000000000 */
[C---:B------:R-:W-:Y:S01]  /*1690*/  IADD3 R16, PT, PT, R11.reuse, 0x19a, RZ ;  /* 0x0000019a0b107810 */ /* 0x040fe20007ffe0ff */
[C---:B------:R-:W-:Y:S01]  /*16a0*/  VIADD R54, R11.reuse, 0x1338 ;  /* 0x000013380b367836 */ /* 0x040fe20000000000 */
[----:B------:R-:W-:-:S02]  /*16b0*/  IADD3 R11, PT, PT, R11, 0x267, RZ ;  /* 0x000002670b0b7810 */ /* 0x000fc40007ffe0ff */
[----:B------:R-:W-:Y:S02]  /*16c0*/  LOP3.LUT R13, R13, 0xffff, RZ, 0xc0, !PT ;  /* 0x0000ffff0d0d7812 */ /* 0x000fe400078ec0ff */
[----:B------:R-:W-:Y:S02]  /*16d0*/  LOP3.LUT R14, R14, 0xffff, RZ, 0xc0, !PT ;  /* 0x0000ffff0e0e7812 */ /* 0x000fe400078ec0ff */
[----:B------:R-:W-:Y:S02]  /*16e0*/  LOP3.LUT R15, R15, 0xffff, RZ, 0xc0, !PT ;  /* 0x0000ffff0f0f7812 */ /* 0x000fe400078ec0ff */
[----:B------:R-:W-:Y:S02]  /*16f0*/  LOP3.LUT R16, R16, 0xffff, RZ, 0xc0, !PT ;  /* 0x0000ffff10107812 */ /* 0x000fe400078ec0ff */
[----:B------:R-:W-:Y:S02]  /*1700*/  LOP3.LUT R61, R11, 0xffff, RZ, 0xc0, !PT ;  /* 0x0000ffff0b3d7812 */ /* 0x000fe400078ec0ff */
[----:B------:R-:W-:-:S02]  /*1710*/  LOP3.LUT R17, R17, 0xffff, RZ, 0xc0, !PT ;  /* 0x0000ffff11117812 */ /* 0x000fc400078ec0ff */
[----:B------:R-:W-:Y:S02]  /*1720*/  SHF.R.U32.HI R11, RZ, 0xd, R13 ;  /* 0x0000000dff0b7819 */ /* 0x000fe4000001160d */
[----:B------:R-:W-:Y:S02]  /*1730*/  LOP3.LUT R54, R54, 0xffff, RZ, 0xc0, !PT ;  /* 0x0000ffff36367812 */ /* 0x000fe400078ec0ff */
[----:B------:R-:W-:Y:S02]  /*1740*/  LOP3.LUT R55, R55, 0xffff, RZ, 0xc0, !PT ;  /* 0x0000ffff37377812 */ /* 0x000fe400078ec0ff */
[----:B------:R-:W-:Y:S02]  /*1750*/  SHF.R.U32.HI R13, RZ, 0xa, R14 ;  /* 0x0000000aff0d7819 */ /* 0x000fe4000001160e */
[----:B------:R-:W-:Y:S02]  /*1760*/  SHF.R.U32.HI R14, RZ, 0xd, R15 ;  /* 0x0000000dff0e7819 */ /* 0x000fe4000001160f */
[----:B------:R-:W-:-:S02]  /*1770*/  SHF.R.U32.HI R15, RZ, 0xa, R16 ;  /* 0x0000000aff0f7819 */ /* 0x000fc40000011610 */
[----:B------:R-:W-:Y:S02]  /*1780*/  SHF.R.U32.HI R16, RZ, 0xd, R17 ;  /* 0x0000000dff107819 */ /* 0x000fe40000011611 */
[----:B------:R-:W-:Y:S02]  /*1790*/  SHF.R.U32.HI R54, RZ, 0xd, R54 ;  /* 0x0000000dff367819 */ /* 0x000fe40000011636 */
[----:B------:R-:W-:Y:S02]  /*17a0*/  SHF.R.U32.HI R55, RZ, 0xa, R55 ;  /* 0x0000000aff377819 */ /* 0x000fe40000011637 */
[----:B------:R-:W-:Y:S02]  /*17b0*/  SHF.R.U32.HI R17, RZ, 0xa, R61 ;  /* 0x0000000aff117819 */ /* 0x000fe4000001163d */
[----:B------:R-:W-:Y:S02]  /*17c0*/  PRMT R11, R11, 0x9910, RZ ;  /* 0x000099100b0b7816 */ /* 0x000fe400000000ff */
[----:B------:R-:W-:-:S02]  /*17d0*/  PRMT R13, R13, 0x9910, RZ ;  /* 0x000099100d0d7816 */ /* 0x000fc400000000ff */
[----:B------:R-:W-:Y:S01]  /*17e0*/  PRMT R54, R54, 0x9910, RZ ;  /* 0x0000991036367816 */ /* 0x000fe200000000ff */
[----:B------:R-:W-:Y:S01]  /*17f0*/  IMAD R11, R11, 0x28, RZ ;  /* 0x000000280b0b7824 */ /* 0x000fe200078e02ff */
        /* <DEDUP_REMOVED lines=10> */
[----:B------:R-:W-:Y:S01]  /*18a0*/  IADD3 R13, PT, PT, RZ, -R13, RZ ;  /* 0x8000000dff0d7210 */ /* 0x000fe20007ffe0ff */
[----:B------:R-:W-:Y:S01]  /*18b0*/  IMAD R16, R16, 0x28, RZ ;  /* 0x0000002810107824 */ /* 0x000fe200078e02ff */
[----:B------:R-:W-:Y:S01]  /*18c0*/  IADD3 R55, PT, PT, RZ, -R55, RZ ;  /* 0x80000037ff377210 */ /* 0x000fe20007ffe0ff */
[----:B------:R-:W-:Y:S01]  /*18d0*/  IMAD R17, R17, 0x5, RZ ;  /* 0x0000000511117824 */ /* 0x000fe200078e02ff */
[----:B------:R-:W-:Y:S01]  /*18e0*/  IADD3 R15, PT, PT, RZ, -R15, RZ ;  /* 0x8000000fff0f7210 */ /* 0x000fe20007ffe0ff */
[----:B------:R-:W-:Y:S01]  /*18f0*/  IMAD.MOV R11, RZ, RZ, -R11 ;  /* 0x000000ffff0b7224 */ /* 0x000fe200078e0a0b */
[----:B------:R-:W-:Y:S01]  /*1900*/  LOP3.LUT R53, R9, 0x180, RZ, 0xfc, !PT ;  /* 0x0000018009357812 */ /* 0x000fe200078efcff */
[----:B------:R-:W-:Y:S01]  /*1910*/  IMAD.MOV R54, RZ, RZ, -R54 ;  /* 0x000000ffff367224 */ /* 0x000fe200078e0a36 */
[----:B------:R-:W-:Y:S01]  /*1920*/  IADD3 R17, PT, PT, RZ, -R17, RZ ;  /* 0x80000011ff117210 */ /* 0x000fe20007ffe0ff */
[----:B------:R-:W-:Y:S01]  /*1930*/  IMAD.MOV R62, RZ, RZ, -R14 ;  /* 0x000000ffff3e7224 */ /* 0x000fe200078e0a0e */
[----:B------:R-:W-:Y:S01]  /*1940*/  PRMT R14, R11, 0x7710, RZ ;  /* 0x000077100b0e7816 */ /* 0x000fe200000000ff */
[----:B------:R-:W-:Y:S01]  /*1950*/  IMAD.MOV R66, RZ, RZ, -R16 ;  /* 0x000000ffff427224 */ /* 0x000fe200078e0a10 */
[----:B------:R-:W-:-:S02]  /*1960*/  PRMT R16, R13, 0x7710, RZ ;  /* 0x000077100d107816 */ /* 0x000fc400000000ff */
[----:B------:R-:W-:Y:S02]  /*1970*/  PRMT R54, R54, 0x7710, RZ ;  /* 0x0000771036367816 */ /* 0x000fe400000000ff */
[----:B------:R-:W-:Y:S02]  /*1980*/  PRMT R70, R55, 0x7710, RZ ;  /* 0x0000771037467816 */ /* 0x000fe400000000ff */
[----:B------:R-:W-:Y:S02]  /*1990*/  PRMT R62, R62, 0x7710, RZ ;  /* 0x000077103e3e7816 */ /* 0x000fe400000000ff */
[----:B------:R-:W-:Y:S02]  /*19a0*/  PRMT R64, R15, 0x7710, RZ ;  /* 0x000077100f407816 */ /* 0x000fe400000000ff */
[----:B------:R-:W-:Y:S02]  /*19b0*/  PRMT R66, R66, 0x7710, RZ ;  /* 0x0000771042427816 */ /* 0x000fe400000000ff */
[----:B------:R-:W-:-:S02]  /*19c0*/  PRMT R68, R17, 0x7710, RZ ;  /* 0x0000771011447816 */ /* 0x000fc400000000ff */
[----:B------:R-:W-:Y:S02]  /*19d0*/  IADD3 R56, PT, PT, R9, 0x240, RZ ;  /* 0x0000024009387810 */ /* 0x000fe40007ffe0ff */
[----:B------:R-:W-:Y:S02]  /*19e0*/  LOP3.LUT R53, R53, 0xffff, RZ, 0xc0, !PT ;  /* 0x0000ffff35357812 */ /* 0x000fe400078ec0ff */
[C---:B------:R-:W-:Y:S02]  /*19f0*/  IADD3 R57, PT, PT, R9.reuse, 0x2a0, RZ ;  /* 0x000002a009397810 */ /* 0x040fe40007ffe0ff */
[----:B------:R-:W-:Y:S01]  /*1a00*/  IADD3 R11, PT, PT, R9, 0x10, R14 ;  /* 0x00000010090b7810 */ /* 0x000fe20007ffe00e */
[----:B------:R-:W-:Y:S01]  /*1a10*/  IMAD R53, R53, 0x667, RZ ;  /* 0x0000066735357824 */ /* 0x000fe200078e02ff */
[C---:B------:R-:W-:Y:S02]  /*1a20*/  IADD3 R13, PT, PT, R9.reuse, 0x1, R16 ;  /* 0x00000001090d7810 */ /* 0x040fe40007ffe010 */
[----:B------:R-:W-:-:S02]  /*1a30*/  LOP3.LUT R58, R9, 0x300, RZ, 0xfc, !PT ;  /* 0x00000300093a7812 */ /* 0x000fc400078efcff */
[C---:B------:R-:W-:Y:S02]  /*1a40*/  IADD3 R54, PT, PT, R9.reuse, 0x18, R54 ;  /* 0x0000001809367810 */ /* 0x040fe40007ffe036 */
[C---:B------:R-:W-:Y:S02]  /*1a50*/  IADD3 R55, PT, PT, R9.reuse, 0x4, R70 ;  /* 0x0000000409377810 */ /* 0x040fe40007ffe046 */
[C---:B------:R-:W-:Y:S02]  /*1a60*/  IADD3 R14, PT, PT, R9.reuse, 0x20, R62 ;  /* 0x00000020090e7810 */ /* 0x040fe40007ffe03e */
[C---:B------:R-:W-:Y:S02]  /*1a70*/  IADD3 R15, PT, PT, R9.reuse, 0x2, R64 ;  /* 0x00000002090f7810 */ /* 0x040fe40007ffe040 */
[C---:B------:R-:W-:Y:S02]  /*1a80*/  IADD3 R16, PT, PT, R9.reuse, 0x8, R66 ;  /* 0x0000000809107810 */ /* 0x040fe40007ffe042 */
[----:B------:R-:W-:-:S02]  /*1a90*/  IADD3 R17, PT, PT, R9, 0x3, R68 ;  /* 0x0000000309117810 */ /* 0x000fc40007ffe044 */
[----:B------:R-:W-:Y:S02]  /*1aa0*/  LOP3.LUT R9, R9, 0x480, RZ, 0xfc, !PT ;  /* 0x0000048009097812 */ /* 0x000fe400078efcff */
[----:B------:R-:W-:Y:S02]  /*1ab0*/  LOP3.LUT R59, R59, 0xffff, RZ, 0xc0, !PT ;  /* 0x0000ffff3b3b7812 */ /* 0x000fe400078ec0ff */
[----:B------:R-:W-:Y:S02]  /*1ac0*/  LOP3.LUT R56, R56, 0xffff, RZ, 0xc0, !PT ;  /* 0x0000ffff38387812 */ /* 0x000fe400078ec0ff */
[----:B------:R-:W-:Y:S01]  /*1ad0*/  LOP3.LUT R60, R60, 0xffff, RZ, 0xc0, !PT ;  /* 0x0000ffff3c3c7812 */ /* 0x000fe200078ec0ff */
[----:B------:R-:W-:Y:S01]  /*1ae0*/  IMAD R59, R59, 0x667, RZ ;  /* 0x000006673b3b7824 */ /* 0x000fe200078e02ff */
[----:B------:R-:W-:Y:S01]  /*1af0*/  LOP3.LUT R57, R57, 0xffff, RZ, 0xc0, !PT ;  /* 0x0000ffff39397812 */ /* 0x000fe200078ec0ff */
[----:B------:R-:W-:Y:S01]  /*1b00*/  IMAD R56, R56, 0x667, RZ ;  /* 0x0000066738387824 */ /* 0x000fe200078e02ff */
[----:B------:R-:W-:Y:S01]  /*1b10*/  LOP3.LUT R58, R58, 0xffff, RZ, 0xc0, !PT ;  /* 0x0000ffff3a3a7812 */ /* 0x000fe200078ec0ff */
[----:B------:R-:W-:Y:S01]  /*1b20*/  IMAD R61, R60, 0x667, RZ ;  /* 0x000006673c3d7824 */ /* 0x000fe200078e02ff */
[----:B------:R-:W-:Y:S01]  /*1b30*/  LOP3.LUT R62, R9, 0xffff, RZ, 0xc0, !PT ;  /* 0x0000ffff093e7812 */ /* 0x000fe200078ec0ff */
[----:B------:R-:W-:Y:S01]  /*1b40*/  IMAD R9, R12, 0x667, RZ ;  /* 0x000006670c097824 */ /* 0x000fe200078e02ff */
[----:B------:R-:W-:Y:S01]  /*1b50*/  SHF.R.U32.HI R12, RZ, 0x10, R53 ;  /* 0x00000010ff0c7819 */ /* 0x000fe20000011635 */
[----:B------:R-:W-:Y:S01]  /*1b60*/  IMAD R57, R57, 0x667, RZ ;  /* 0x0000066739397824 */ /* 0x000fe200078e02ff */
[----:B------:R-:W-:Y:S01]  /*1b70*/  SHF.R.U32.HI R53, RZ, 0x10, R56 ;  /* 0x00000010ff357819 */ /* 0x000fe20000011638 */
[----:B------:R-:W-:Y:S01]  /*1b80*/  IMAD R60, R58, 0x667, RZ ;  /* 0x000006673a3c7824 */ /* 0x000fe200078e02ff */
[----:B------:R-:W-:Y:S01]  /*1b90*/  SHF.R.U32.HI R58, RZ, 0x10, R59 ;  /* 0x00000010ff3a7819 */ /* 0x000fe2000001163b */
[----:B------:R-:W-:Y:S01]  /*1ba0*/  IMAD R62, R62, 0x667, RZ ;  /* 0x000006673e3e7824 */ /* 0x000fe200078e02ff */
[----:B------:R-:W-:-:S02]  /*1bb0*/  PRMT R12, R12, 0x9910, RZ ;  /* 0x000099100c0c7816 */ /* 0x000fc400000000ff */
[----:B------:R-:W-:Y:S02]  /*1bc0*/  SHF.R.U32.HI R59, RZ, 0x10, R61 ;  /* 0x00000010ff3b7819 */ /* 0x000fe4000001163d */
[----:B------:R-:W-:Y:S01]  /*1bd0*/  SHF.R.U32.HI R56, RZ, 0x10, R57 ;  /* 0x00000010ff387819 */ /* 0x000fe20000011639 */
[----:B------:R-:W-:Y:S01]  /*1be0*/  IMAD R12, R12, 0x4b0, RZ ;  /* 0x000004b00c0c7824 */ /* 0x000fe200078e02ff */
[----:B------:R-:W-:Y:S02]  /*1bf0*/  SHF.R.U32.HI R9, RZ, 0x10, R9 ;  /* 0x00000010ff097819 */ /* 0x000fe40000011609 */
[----:B------:R-:W-:Y:S02]  /*1c00*/  SHF.R.U32.HI R10, RZ, 0x10, R10 ;  /* 0x00000010ff0a7819 */ /* 0x000fe4000001160a */
[----:B------:R-:W-:Y:S02]  /*1c10*/  SHF.R.U32.HI R57, RZ, 0x10, R60 ;  /* 0x00000010ff397819 */ /* 0x000fe4000001163c */
[----:B------:R-:W-:-:S02]  /*1c20*/  SHF.R.U32.HI R60, RZ, 0x10, R62 ;  /* 0x00000010ff3c7819 */ /* 0x000fc4000001163e */
[----:B------:R-:W-:Y:S02]  /*1c30*/  PRMT R62, R58, 0x9910, RZ ;  /* 0x000099103a3e7816 */ /* 0x000fe400000000ff */
[----:B------:R-:W-:Y:S02]  /*1c40*/  PRMT R58, R53, 0x9910, RZ ;  /* 0x00009910353a7816 */ /* 0x000fe400000000ff */
[----:B------:R-:W-:Y:S01]  /*1c50*/  PRMT R64, R59, 0x9910, RZ ;  /* 0x000099103b407816 */ /* 0x000fe200000000ff */
[----:B------:R-:W-:Y:S01]  /*1c60*/  IMAD R62, R62, 0x4b0, RZ ;  /* 0x000004b03e3e7824 */ /* 0x000fe200078e02ff */
[----:B------:R-:W-:Y:S01]  /*1c70*/  LOP3.LUT R11, R11, 0xff, RZ, 0xc0, !PT ;  /* 0x000000ff0b0b7812 */ /* 0x000fe200078ec0ff */
[----:B------:R-:W-:Y:S01]  /*1c80*/  IMAD R58, R58, 0x4b0, RZ ;  /* 0x000004b03a3a7824 */ /* 0x000fe200078e02ff */
[----:B------:R-:W-:Y:S01]  /*1c90*/  PRMT R9, R9, 0x9910, RZ ;  /* 0x0000991009097816 */ /* 0x000fe200000000ff */
[----:B------:R-:W-:Y:S01]  /*1ca0*/  IMAD R64, R64, 0x4b0, RZ ;  /* 0x000004b040407824 */ /* 0x000fe200078e02ff */
[----:B------:R-:W-:Y:S01]  /*1cb0*/  PRMT R10, R10, 0x9910, RZ ;  /* 0x000099100a0a7816 */ /* 0x000fe200000000ff */
[----:B------:R-:W-:Y:S01]  /*1cc0*/  IMAD R11, R11, 0x34, RZ ;  /* 0x000000340b0b7824 */ /* 0x000fe200078e02ff */
[----:B------:R-:W-:Y:S01]  /*1cd0*/  LOP3.LUT R54, R54, 0xff, RZ, 0xc0, !PT ;  /* 0x000000ff36367812 */ /* 0x000fe200078ec0ff */
[----:B------:R-:W-:Y:S01]  /*1ce0*/  IMAD R9, R9, 0x4b0, RZ ;  /* 0x000004b009097824 */ /* 0x000fe200078e02ff */
[----:B------:R-:W-:Y:S01]  /*1cf0*/  LOP3.LUT R59, R55, 0xff, RZ, 0xc0, !PT ;  /* 0x000000ff373b7812 */ /* 0x000fe200078ec0ff */
[----:B------:R-:W-:Y:S01]  /*1d00*/  IMAD R10, R10, 0x4b0, RZ ;  /* 0x000004b00a0a7824 */ /* 0x000fe200078e02ff */
[----:B------:R-:W-:Y:S01]  /*1d10*/  LOP3.LUT R14, R14, 0xff, RZ, 0xc0, !PT ;  /* 0x000000ff0e0e7812 */ /* 0x000fe200078ec0ff */
[----:B------:R-:W-:Y:S01]  /*1d20*/  IMAD R54, R54, 0x34, RZ ;  /* 0x0000003436367824 */ /* 0x000fe200078e02ff */
[----:B------:R-:W-:-:S02]  /*1d30*/  LOP3.LUT R16, R16, 0xff, RZ, 0xc0, !PT ;  /* 0x000000ff10107812 */ /* 0x000fc400078ec0ff */
[----:B------:R-:W-:Y:S01]  /*1d40*/  PRMT R66, R57, 0x9910, RZ ;  /* 0x0000991039427816 */ /* 0x000fe200000000ff */
[----:B------:R-:W-:Y:S01]  /*1d50*/  IMAD R14, R14, 0x34, RZ ;  /* 0x000000340e0e7824 */ /* 0x000fe200078e02ff */
[----:B------:R-:W-:Y:S02]  /*1d60*/  PRMT R61, R56, 0x9910, RZ ;  /* 0x00009910383d7816 */ /* 0x000fe400000000ff */
[----:B------:R-:W-:Y:S01]  /*1d70*/  PRMT R63, R60, 0x9910, RZ ;  /* 0x000099103c3f7816 */ /* 0x000fe200000000ff */
[----:B------:R-:W-:Y:S01]  /*1d80*/  IMAD R66, R66, 0x4b0, RZ ;  /* 0x000004b042427824 */ /* 0x000fe200078e02ff */
[----:B------:R-:W-:Y:S01]  /*1d90*/  LOP3.LUT R60, R59, 0xffff, R12, 0xf8, !PT ;  /* 0x0000ffff3b3c7812 */ /* 0x000fe200078ef80c */
[----:B------:R-:W-:Y:S01]  /*1da0*/  IMAD R12, R16, 0x34, RZ ;  /* 0x00000034100c7824 */ /* 0x000fe200078e02ff */
[----:B------:R-:W-:Y:S01]  /*1db0*/  LOP3.LUT R53, R13, 0xff, RZ, 0xc0, !PT ;  /* 0x000000ff0d357812 */ /* 0x000fe200078ec0ff */
[----:B------:R-:W-:Y:S01]  /*1dc0*/  IMAD R61, R61, 0x4b0, RZ ;  /* 0x000004b03d3d7824 */ /* 0x000fe200078e02ff */
[----:B------:R-:W-:Y:S01]  /*1dd0*/  LOP3.LUT R56, R15, 0xff, RZ, 0xc0, !PT ;  /* 0x000000ff0f387812 */ /* 0x000fe200078ec0ff */
[----:B------:R-:W-:Y:S01]  /*1de0*/  IMAD R63, R63, 0x4b0, RZ ;  /* 0x000004b03f3f7824 */ /* 0x000fe200078e02ff */
[----:B------:R-:W-:-:S02]  /*1df0*/  LOP3.LUT R57, R17, 0xff, RZ, 0xc0, !PT ;  /* 0x000000ff11397812 */ /* 0x000fc400078ec0ff */
[----:B------:R-:W-:Y:S02]  /*1e00*/  LOP3.LUT R68, R59, 0xffff, R62, 0xf8, !PT ;  /* 0x0000ffff3b447812 */ /* 0x000fe400078ef83e */
[C---:B------:R-:W-:Y:S02]  /*1e10*/  LOP3.LUT R62, R53.reuse, 0xffff, R58, 0xf8, !PT ;  /* 0x0000ffff353e7812 */ /* 0x040fe400078ef83a */
[----:B------:R-:W-:Y:S02]  /*1e20*/  LOP3.LUT R70, R53, 0xffff, R64, 0xf8, !PT ;  /* 0x0000ffff35467812 */ /* 0x000fe400078ef840 */
[----:B------:R-:W-:Y:S02]  /*1e30*/  SHF.R.U32.HI R13, RZ, 0x8, R11 ;  /* 0x00000008ff0d7819 */ /* 0x000fe4000001160b */
[----:B------:R-:W-:Y:S02]  /*1e40*/  LOP3.LUT R16, R56, 0xffff, R9, 0xf8, !PT ;  /* 0x0000ffff38107812 */ /* 0x000fe400078ef809 */
[----:B------:R-:W-:Y:S01]  /*1e50*/  LOP3.LUT R58, R57, 0xffff, R10, 0xf8, !PT ;  /* 0x0000ffff393a7812 */ /* 0x000fe200078ef80a */
[----:B------:R-:W-:Y:S01]  /*1e60*/  IMAD R11, R13, 0x19, R62 ;  /* 0x000000190d0b7824 */ /* 0x000fe200078e023e */
[----:B------:R-:W-:-:S02]  /*1e70*/  SHF.R.U32.HI R15, RZ, 0x8, R54 ;  /* 0x00000008ff0f7819 */ /* 0x000fc40000011636 */
[----:B------:R-:W-:Y:S02]  /*1e80*/  SHF.R.U32.HI R55, RZ, 0x8, R14 ;  /* 0x00000008ff377819 */ /* 0x000fe4000001160e */
[----:B------:R-:W-:Y:S01]  /*1e90*/  SHF.R.U32.HI R17, RZ, 0x8, R12 ;  /* 0x00000008ff117819 */ /* 0x000fe2000001160c */
[----:B------:R-:W-:Y:S01]  /*1ea0*/  IMAD R12, R13, 0x19, R70 ;  /* 0x000000190d0c7824 */ /* 0x000fe200078e0246 */
[----:B------:R-:W-:Y:S01]  /*1eb0*/  LOP3.LUT R66, R57, 0xffff, R66, 0xf8, !PT ;  /* 0x0000ffff39427812 */ /* 0x000fe200078ef842 */
[----:B------:R-:W-:Y:S01]  /*1ec0*/  IMAD R9, R15, 0x19, R60 ;  /* 0x000000190f097824 */ /* 0x000fe200078e023c */
[C---:B------:R-:W-:Y:S01]  /*1ed0*/  LOP3.LUT R64, R56.reuse, 0xffff, R61, 0xf8, !PT ;  /* 0x0000ffff38407812 */ /* 0x040fe200078ef83d */
[----:B------:R-:W-:Y:S01]  /*1ee0*/  IMAD R14, R17, 0x19, R58 ;  /* 0x00000019110e7824 */ /* 0x000fe200078e023a */
[----:B------:R-:W-:Y:S01]  /*1ef0*/  LOP3.LUT R72, R56, 0xffff, R63, 0xf8, !PT ;  /* 0x0000ffff38487812 */ /* 0x000fe200078ef83f */
[----:B------:R-:W-:Y:S01]  /*1f00*/  IMAD R10, R15, 0x19, R68 ;  /* 0x000000190f0a7824 */ /* 0x000fe200078e0244 */
[C---:B------:R-:W-:Y:S01]  /*1f10*/  PRMT R54, R18.reuse, 0x5410, R13 ;  /* 0x0000541012367816 */ /* 0x040fe2000000000d */
[----:B------:R-:W-:Y:S01]  /*1f20*/  IMAD R13, R55, 0x19, R16 ;  /* 0x00000019370d7824 */ /* 0x000fe200078e0210 */
[C---:B------:R-:W-:Y:S01]  /*1f30*/  PRMT R60, R18.reuse, 0x5410, R15 ;  /* 0x00005410123c7816 */ /* 0x040fe2000000000f */
[----:B------:R-:W-:Y:S01]  /*1f40*/  IMAD R16, R17, 0x19, R66 ;  /* 0x0000001911107824 */ /* 0x000fe200078e0242 */
[C---:B------:R-:W-:Y:S01]  /*1f50*/  PRMT R58, R18.reuse, 0x5410, R17 ;  /* 0x00005410123a7816 */ /* 0x040fe20000000011 */
[C---:B------:R-:W-:Y:S01]  /*1f60*/  IMAD R15, R55.reuse, 0x19, R64 ;  /* 0x00000019370f7824 */ /* 0x040fe200078e0240 */
[----:B------:R-:W-:Y:S01]  /*1f70*/  CS2R R62, SRZ ;  /* 0x00000000003e7805 */ /* 0x000fe2000001ff00 */
[----:B------:R-:W-:Y:S01]  /*1f80*/  IMAD R17, R55, 0x19, R72 ;  /* 0x0000001937117824 */ /* 0x000fe200078e0248 */
[----:B------:R-:W-:Y:S01]  /*1f90*/  PRMT R55, R18, 0x5410, R55 ;  /* 0x0000541012377816 */ /* 0x000fe20000000037 */
[C-C-:B------:R-:W-:Y:S01]  /*1fa0*/  IDP.2A.LO.U16.U8 R18, R60.reuse, R25, R59.reuse ;  /* 0x000000193c127226 */ /* 0x140fe2000000103b */
[----:B------:R-:W-:Y:S01]  /*1fb0*/  CS2R R64, SRZ ;  /* 0x0000000000407805 */ /* 0x000fe2000001ff00 */
        /* <DEDUP_REMOVED lines=8> */
[----:B------:R-:W-:-:S02]  /*2040*/  IDP.2A.LO.U16.U8 R22, R60, R22, R59 ;  /* 0x000000163c167226 */ /* 0x000fc4000000103b */
[C-C-:B------:R-:W-:Y:S02]  /*2050*/  IDP.2A.LO.U16.U8 R23, R60.reuse, R23, R59.reuse ;  /* 0x000000173c177226 */ /* 0x140fe4000000103b */
[----:B------:R-:W-:Y:S01]  /*2060*/  IDP.2A.LO.U16.U8 R24, R60, R24, R59 ;  /* 0x000000183c187226 */ /* 0x000fe2000000103b */
[----:B------:R-:W-:Y:S01]  /*2070*/  CS2R R60, SRZ ;  /* 0x00000000003c7805 */ /* 0x000fe2000001ff00 */
[C-C-:B------:R-:W-:Y:S02]  /*2080*/  IDP.2A.LO.U16.U8 R26, R54.reuse, R52, R53.reuse ;  /* 0x00000034361a7226 */ /* 0x140fe40000001035 */
[C-C-:B------:R-:W-:Y:S02]  /*2090*/  IDP.2A.LO.U16.U8 R27, R54.reuse, R27, R53.reuse ;  /* 0x0000001b361b7226 */ /* 0x140fe40000001035 */
[C-C-:B------:R-:W-:Y:S02]  /*20a0*/  IDP.2A.LO.U16.U8 R28, R54.reuse, R28, R53.reuse ;  /* 0x0000001c361c7226 */ /* 0x140fe40000001035 */
[----:B------:R-:W-:-:S02]  /*20b0*/  IDP.2A.LO.U16.U8 R29, R54, R29, R53 ;  /* 0x0000001d361d7226 */ /* 0x000fc40000001035 */
[C-C-:B------:R-:W-:Y:S02]  /*20c0*/  IDP.2A.LO.U16.U8 R30, R54.reuse, R30, R53.reuse ;  /* 0x0000001e361e7226 */ /* 0x140fe40000001035 */
[C-C-:B------:R-:W-:Y:S02]  /*20d0*/  IDP.2A.LO.U16.U8 R31, R54.reuse, R31, R53.reuse ;  /* 0x0000001f361f7226 */ /* 0x140fe40000001035 */
[C-C-:B------:R-:W-:Y:S02]  /*20e0*/  IDP.2A.LO.U16.U8 R32, R54.reuse, R32, R53.reuse ;  /* 0x0000002036207226 */ /* 0x140fe40000001035 */
[C-C-:B------:R-:W-:Y:S02]  /*20f0*/  IDP.2A.LO.U16.U8 R33, R54.reuse, R33, R53.reuse ;  /* 0x0000002136217226 */ /* 0x140fe40000001035 */
[----:B------:R-:W-:Y:S01]  /*2100*/  IDP.2A.LO.U16.U8 R34, R54, R34, R53 ;  /* 0x0000002236227226 */ /* 0x000fe20000001035 */
[----:B------:R-:W-:Y:S01]  /*2110*/  CS2R R52, SRZ ;  /* 0x0000000000347805 */ /* 0x000fe2000001ff00 */
[----:B------:R-:W-:-:S02]  /*2120*/  IDP.2A.LO.U16.U8 R35, R55, R35, R56 ;  /* 0x0000002337237226 */ /* 0x000fc40000001038 */
[C-C-:B------:R-:W-:Y:S02]  /*2130*/  IDP.2A.LO.U16.U8 R36, R55.reuse, R36, R56.reuse ;  /* 0x0000002437247226 */ /* 0x140fe40000001038 */
[C-C-:B------:R-:W-:Y:S02]  /*2140*/  IDP.2A.LO.U16.U8 R37, R55.reuse, R37, R56.reuse ;  /* 0x0000002537257226 */ /* 0x140fe40000001038 */
[C-C-:B------:R-:W-:Y:S02]  /*2150*/  IDP.2A.LO.U16.U8 R38, R55.reuse, R38, R56.reuse ;  /* 0x0000002637267226 */ /* 0x140fe40000001038 */
[C-C-:B------:R-:W-:Y:S02]  /*2160*/  IDP.2A.LO.U16.U8 R39, R55.reuse, R39, R56.reuse ;  /* 0x0000002737277226 */ /* 0x140fe40000001038 */
[C-C-:B------:R-:W-:Y:S02]  /*2170*/  IDP.2A.LO.U16.U8 R40, R55.reuse, R40, R56.reuse ;  /* 0x0000002837287226 */ /* 0x140fe40000001038 */
[----:B------:R-:W-:-:S02]  /*2180*/  IDP.2A.LO.U16.U8 R41, R55, R41, R56 ;  /* 0x0000002937297226 */ /* 0x000fc40000001038 */
[----:B------:R-:W-:Y:S01]  /*2190*/  IDP.2A.LO.U16.U8 R42, R55, R42, R56 ;  /* 0x0000002a372a7226 */ /* 0x000fe20000001038 */
[----:B------:R-:W-:Y:S01]  /*21a0*/  CS2R R54, SRZ ;  /* 0x0000000000367805 */ /* 0x000fe2000001ff00 */
[C-C-:B------:R-:W-:Y:S02]  /*21b0*/  IDP.2A.LO.U16.U8 R43, R58.reuse, R43, R57.reuse ;  /* 0x0000002b3a2b7226 */ /* 0x140fe40000001039 */
[C-C-:B------:R-:W-:Y:S02]  /*21c0*/  IDP.2A.LO.U16.U8 R44, R58.reuse, R44, R57.reuse ;  /* 0x0000002c3a2c7226 */ /* 0x140fe40000001039 */
[C-C-:B------:R-:W-:Y:S02]  /*21d0*/  IDP.2A.LO.U16.U8 R45, R58.reuse, R45, R57.reuse ;  /* 0x0000002d3a2d7226 */ /* 0x140fe40000001039 */
[C-C-:B------:R-:W-:Y:S02]  /*21e0*/  IDP.2A.LO.U16.U8 R46, R58.reuse, R46, R57.reuse ;  /* 0x0000002e3a2e7226 */ /* 0x140fe40000001039 */
[----:B------:R-:W-:-:S02]  /*21f0*/  IDP.2A.LO.U16.U8 R47, R58, R47, R57 ;  /* 0x0000002f3a2f7226 */ /* 0x000fc40000001039 */
[C-C-:B------:R-:W-:Y:S02]  /*2200*/  IDP.2A.LO.U16.U8 R48, R58.reuse, R48, R57.reuse ;  /* 0x000000303a307226 */ /* 0x140fe40000001039 */
[C-C-:B------:R-:W-:Y:S02]  /*2210*/  IDP.2A.LO.U16.U8 R49, R58.reuse, R49, R57.reuse ;  /* 0x000000313a317226 */ /* 0x140fe40000001039 */
[C-C-:B------:R-:W-:Y:S02]  /*2220*/  IDP.2A.LO.U16.U8 R50, R58.reuse, R50, R57.reuse ;  /* 0x000000323a327226 */ /* 0x140fe40000001039 */
[----:B------:R-:W-:Y:S01]  /*2230*/  IDP.2A.LO.U16.U8 R51, R58, R51, R57 ;  /* 0x000000333a337226 */ /* 0x000fe20000001039 */
[----:B------:R-:W-:Y:S02]  /*2240*/  CS2R R56, SRZ ;  /* 0x0000000000387805 */ /* 0x000fe4000001ff00 */
[----:B0-----:R-:W-:-:S07]  /*2250*/  CS2R R58, SRZ ;  /* 0x00000000003a7805 */ /* 0x001fce000001ff00 */
.L_x_7:
[----:B------:R-:W0:Y:S01]  /*2260*/  S2R R104, SR_TID.X ;  /* 0x0000000000687919 */ /* 0x000e220000002100 */
[----:B------:R-:W-:-:S04]  /*2270*/  IMAD.HI.U32 R107, R2, 0x55555556, RZ ;  /* 0x55555556026b7827 */ /* 0x000fc800078e00ff */
[----:B------:R-:W-:Y:S02]  /*2280*/  HFMA2 R113, -RZ, RZ, 0, 0 ;  /* 0x00000000ff717431 */ /* 0x000fe400000001ff */
[----:B------:R-:W-:Y:S02]  /*2290*/  IMAD R108, R107, -0x3, R2 ;  /* 0xfffffffd6b6c7824 */ /* 0x000fe400078e0202 */
[----:B------:R-:W-:Y:S01]  /*22a0*/  IMAD.U32 R110, RZ, RZ, UR4 ;  /* 0x00000004ff6e7e24 */ /* 0x000fe2000f8e00ff */
[----:B------:R-:W-:Y:S01]  /*22b0*/  UIADD3 UR4, UPT, UPT, UR4, 0x1, URZ ;  /* 0x0000000104047890 */ /* 0x000fe2000fffe0ff */
[----:B------:R-:W-:-:S03]  /*22c0*/  IMAD R108, R108, 0x9, RZ ;  /* 0x000000096c6c7824 */ /* 0x000fc600078e02ff */
[----:B------:R-:W-:Y:S01]  /*22d0*/  UISETP.NE.AND UP2, UPT, UR4, 0x6, UPT ;  /* 0x000000060400788c */ /* 0x000fe2000bf45270 */
[----:B0-----:R-:W-:-:S05]  /*22e0*/  PRMT R105, R104, 0x9910, RZ ;  /* 0x0000991068697816 */ /* 0x001fca00000000ff */
[C---:B------:R-:W-:Y:S02]  /*22f0*/  IMAD R106, R105.reuse, 0x4f, RZ ;  /* 0x0000004f696a7824 */ /* 0x040fe400078e02ff */
[----:B------:R-:W-:-:S03]  /*2300*/  IMAD R109, R105, 0xd3, RZ ;  /* 0x000000d3696d7824 */ /* 0x000fc600078e02ff */
[----:B------:R-:W-:Y:S02]  /*2310*/  LOP3.LUT R76, R106, 0xffff, RZ, 0xc0, !PT ;  /* 0x0000ffff6a4c7812 */ /* 0x000fe400078ec0ff */
[----:B------:R-:W-:Y:S02]  /*2320*/  LOP3.LUT R111, R109, 0xffff, RZ, 0xc0, !PT ;  /* 0x0000ffff6d6f7812 */ /* 0x000fe400078ec0ff */
[----:B------:R-:W-:Y:S02]  /*2330*/  SHF.R.U32.HI R76, RZ, 0xa, R76 ;  /* 0x0000000aff4c7819 */ /* 0x000fe4000001164c */
[----:B------:R-:W-:Y:S02]  /*2340*/  SHF.R.U32.HI R111, RZ, 0xd, R111 ;  /* 0x0000000dff6f7819 */ /* 0x000fe4000001166f */
[----:B------:R-:W-:Y:S02]  /*2350*/  PRMT R76, R76, 0x9910, RZ ;  /* 0x000099104c4c7816 */ /* 0x000fe400000000ff */
[----:B------:R-:W-:-:S03]  /*2360*/  LOP3.LUT R115, R111, 0xffff, RZ, 0xc0, !PT ;  /* 0x0000ffff6f737812 */ /* 0x000fc600078ec0ff */
[----:B------:R-:W-:-:S04]  /*2370*/  IMAD R76, R76, 0xd, RZ ;  /* 0x0000000d4c4c7824 */ /* 0x000fc800078e02ff */
[----:B------:R-:W-:-:S05]  /*2380*/  IMAD.MOV R76, RZ, RZ, -R76 ;  /* 0x000000ffff4c7224 */ /* 0x000fca00078e0a4c */
[----:B------:R-:W-:Y:S01]  /*2390*/  PRMT R77, R76, 0x7710, RZ ;  /* 0x000077104c4d7816 */ /* 0x000fe200000000ff */
[----:B------:R-:W-:-:S03]  /*23a0*/  IMAD R76, R107, 0x51, R108 ;  /* 0x000000516b4c7824 */ /* 0x000fc600078e026c */
[----:B------:R-:W-:Y:S02]  /*23b0*/  IADD3 R77, PT, PT, R77, R104, RZ ;  /* 0x000000684d4d7210 */ /* 0x000fe40007ffe0ff */
[----:B------:R-:W-:Y:S02]  /*23c0*/  IADD3 R79, PT, PT, R76, -0x38, RZ ;  /* 0xffffffc84c4f7810 */ /* 0x000fe40007ffe0ff */
[----:B------:R-:W-:-:S05]  /*23d0*/  LOP3.LUT R112, R77, 0xff, RZ, 0xc0, !PT ;  /* 0x000000ff4d707812 */ /* 0x000fca00078ec0ff */
[----:B------:R-:W-:-:S04]  /*23e0*/  IMAD.IADD R76, R112, 0x1, R79 ;  /* 0x00000001704c7824 */ /* 0x000fc800078e024f */
[----:B------:R-:W-:-:S07]  /*23f0*/  IMAD R115, R115, 0x2d9, R76 ;  /* 0x000002d973737824 */ /* 0x000fce00078e024c */
.L_x_6:
[----:B------:R-:W-:Y:S01]  /*2400*/  IMAD R76, R105, 0xa5, RZ ;  /* 0x000000a5694c7824 */ /* 0x000fe200078e02ff */
[----:B------:R-:W-:Y:S01]  /*2410*/  PRMT R81, R111, 0x9910, RZ ;  /* 0x000099106f517816 */ /* 0x000fe200000000ff */
[----:B------:R-:W-:Y:S02]  /*2420*/  VIADD R78, R104, 0x24 ;  /* 0x00000024684e7836 */ /* 0x000fe40000000000 */
[----:B------:R-:W-:Y:S02]  /*2430*/  IMAD.MOV.U32 R82, RZ, RZ, 0x3 ;  /* 0x00000003ff527424 */ /* 0x000fe400078e00ff */
[----:B------:R-:W-:Y:S01]  /*2440*/  IMAD R87, R110, 0x16c8, R5 ;  /* 0x000016c86e577824 */ /* 0x000fe200078e0205 */
[----:B------:R-:W0:Y:S01]  /*2450*/  S2UR UR6, SR_CgaCtaId ;  /* 0x00000000000679c3 */ /* 0x000e220000008800 */
[----:B------:R-:W-:-:S07]  /*2460*/  VIADD R76, R76, 0x1734 ;  /* 0x000017344c4c7836 */ /* 0x000fce0000000000 */
[----:B------:R-:W-:Y:S01]  /*2470*/  BAR.SYNC.DEFER_BLOCKING 0x0 ;  /* 0x0000000000007b1d */ /* 0x000fe20000010000 */
[----:B------:R-:W-:Y:S01]  /*2480*/  IMAD R89, R107, R82, -0x2 ;  /* 0xfffffffe6b597424 */ /* 0x000fe200078e0252 */
[----:B------:R-:W-:-:S04]  /*2490*/  LOP3.LUT R76, R76, 0xffff, RZ, 0xc0, !PT ;  /* 0x0000ffff4c4c7812 */ /* 0x000fc800078ec0ff */
[----:B------:R-:W-:-:S04]  /*24a0*/  SHF.R.U32.HI R76, RZ, 0x8, R76 ;  /* 0x00000008ff4c7819 */ /* 0x000fc8000001164c */
[----:B------:R-:W-:-:S04]  /*24b0*/  IADD3 R77, PT, PT, RZ, -R76, RZ ;  /* 0x8000004cff4d7210 */ /* 0x000fc80007ffe0ff */
[----:B------:R-:W-:-:S04]  /*24c0*/  PRMT R77, R77, 0x7710, RZ ;  /* 0x000077104d4d7816 */ /* 0x000fc800000000ff */
[----:B------:R-:W-:-:S04]  /*24d0*/  IADD3 R77, PT, PT, R78, R77, RZ ;  /* 0x0000004d4e4d7210 */ /* 0x000fc80007ffe0ff */
[----:B------:R-:W-:-:S04]  /*24e0*/  LOP3.LUT R77, R77, 0xfe, RZ, 0xc0, !PT ;  /* 0x000000fe4d4d7812 */ /* 0x000fc800078ec0ff */
[----:B------:R-:W-:-:S04]  /*24f0*/  LEA.HI R77, R77, R76, RZ, 0x1f ;  /* 0x0000004c4d4d7211 */ /* 0x000fc800078ff8ff */
[----:B------:R-:W-:-:S04]  /*2500*/  LOP3.LUT R77, R77, 0xe0, RZ, 0xc0, !PT ;  /* 0x000000e04d4d7812 */ /* 0x000fc800078ec0ff */
[----:B------:R-:W-:-:S04]  /*2510*/  SHF.R.U32.HI R77, RZ, 0x5, R77 ;  /* 0x00000005ff4d7819 */ /* 0x000fc8000001164d */
[----:B------:R-:W-:Y:S01]  /*2520*/  PRMT R76, R77, 0x9910, RZ ;  /* 0x000099104d4c7816 */ /* 0x000fe200000000ff */
[----:B------:R-:W-:-:S04]  /*2530*/  VIADD R77, R106, 0x18b ;  /* 0x0000018b6a4d7836 */ /* 0x000fc80000000000 */
[----:B------:R-:W-:-:S04]  /*2540*/  IMAD R76, R76, 0x27, RZ ;  /* 0x000000274c4c7824 */ /* 0x000fc800078e02ff */
[----:B------:R-:W-:-:S05]  /*2550*/  IMAD.MOV R76, RZ, RZ, -R76 ;  /* 0x000000ffff4c7224 */ /* 0x000fca00078e0a4c */
[----:B------:R-:W-:Y:S02]  /*2560*/  PRMT R79, R76, 0x7710, RZ ;  /* 0x000077104c4f7816 */ /* 0x000fe400000000ff */
[----:B------:R-:W-:Y:S02]  /*2570*/  IADD3 R76, PT, PT, R109, 0xed6, RZ ;  /* 0x00000ed66d4c7810 */ /* 0x000fe40007ffe0ff */
[----:B------:R-:W-:Y:S01]  /*2580*/  IADD3 R80, PT, PT, R78, R79, RZ ;  /* 0x0000004f4e507210 */ /* 0x000fe20007ffe0ff */
[----:B------:R-:W-:Y:S01]  /*2590*/  VIADD R79, R106, 0x316 ;  /* 0x000003166a4f7836 */ /* 0x000fe20000000000 */
[----:B------:R-:W-:Y:S02]  /*25a0*/  LOP3.LUT R76, R76, 0xffff, RZ, 0xc0, !PT ;  /* 0x0000ffff4c4c7812 */ /* 0x000fe400078ec0ff */
[----:B------:R-:W-:Y:S02]  /*25b0*/  LOP3.LUT R78, R77, 0xffff, RZ, 0xc0, !PT ;  /* 0x0000ffff4d4e7812 */ /* 0x000fe400078ec0ff */
[----:B------:R-:W-:-:S02]  /*25c0*/  SHF.R.U32.HI R77, RZ, 0xd, R76 ;  /* 0x0000000dff4d7819 */ /* 0x000fc4000001164c */
[----:B------:R-:W-:Y:S02]  /*25d0*/  LOP3.LUT R79, R79, 0xffff, RZ, 0xc0, !PT ;  /* 0x0000ffff4f4f7812 */ /* 0x000fe400078ec0ff */
[----:B------:R-:W-:Y:S02]  /*25e0*/  MOV R76, R81 ;  /* 0x00000051004c7202 */ /* 0x000fe40000000f00 */
[----:B------:R-:W-:Y:S02]  /*25f0*/  PRMT R77, R77, 0x9910, RZ ;  /* 0x000099104d4d7816 */ /* 0x000fe400000000ff */
[----:B------:R-:W-:Y:S01]  /*2600*/  SHF.R.U32.HI R79, RZ, 0xa, R79 ;  /* 0x0000000aff4f7819 */ /* 0x000fe2000001164f */
[----:B------:R-:W-:Y:S01]  /*2610*/  IMAD R76, R76, 0x27, RZ ;  /* 0x000000274c4c7824 */ /* 0x000fe200078e02ff */
[----:B------:R-:W-:Y:S01]  /*2620*/  SHF.R.U32.HI R78, RZ, 0xa, R78 ;  /* 0x0000000aff4e7819 */ /* 0x000fe2000001164e */
[----:B------:R-:W-:Y:S01]  /*2630*/  IMAD R77, R77, 0x27, RZ ;  /* 0x000000274d4d7824 */ /* 0x000fe200078e02ff */
[----:B------:R-:W-:Y:S01]  /*2640*/  PRMT R81, R79, 0x9910, RZ ;  /* 0x000099104f517816 */ /* 0x000fe200000000ff */
[----:B------:R-:W-:Y:S01]  /*2650*/  IMAD.MOV R76, RZ, RZ, -R76 ;  /* 0x000000ffff4c7224 */ /* 0x000fe200078e0a4c */
[----:B------:R-:W-:-:S02]  /*2660*/  PRMT R78, R78, 0x9910, RZ ;  /* 0x000099104e4e7816 */ /* 0x000fc400000000ff */
[----:B------:R-:W-:Y:S01]  /*2670*/  IADD3 R82, PT, PT, RZ, -R77, RZ ;  /* 0x8000004dff527210 */ /* 0x000fe20007ffe0ff */
[----:B------:R-:W-:Y:S01]  /*2680*/  IMAD R81, R81, 0xd, RZ ;  /* 0x0000000d51517824 */ /* 0x000fe200078e02ff */
[----:B------:R-:W-:Y:S01]  /*2690*/  PRMT R77, R76, 0x7710, RZ ;  /* 0x000077104c4d7816 */ /* 0x000fe200000000ff */
[----:B------:R-:W-:Y:S01]  /*26a0*/  IMAD R78, R78, 0xd, RZ ;  /* 0x0000000d4e4e7824 */ /* 0x000fe200078e02ff */
[----:B------:R-:W-:Y:S02]  /*26b0*/  LOP3.LUT R80, R80, 0xff, RZ, 0xc0, !PT ;  /* 0x000000ff50507812 */ /* 0x000fe400078ec0ff */
[----:B------:R-:W-:Y:S01]  /*26c0*/  IADD3 R85, PT, PT, RZ, -R81, RZ ;  /* 0x80000051ff557210 */ /* 0x000fe20007ffe0ff */
[----:B------:R-:W-:Y:S01]  /*26d0*/  IMAD.IADD R77, R77, 0x1, R104 ;  /* 0x000000014d4d7824 */ /* 0x000fe200078e0268 */
[----:B------:R-:W-:Y:S01]  /*26e0*/  PRMT R81, R82, 0x7710, RZ ;  /* 0x0000771052517816 */ /* 0x000fe200000000ff */
[----:B------:R-:W-:Y:S01]  /*26f0*/  IMAD.MOV R78, RZ, RZ, -R78 ;  /* 0x000000ffff4e7224 */ /* 0x000fe200078e0a4e */
[----:B------:R-:W-:Y:S01]  /*2700*/  PRMT R85, R85, 0x7710, RZ ;  /* 0x0000771055557816 */ /* 0x000fe200000000ff */
[----:B------:R-:W-:Y:S01]  /*2710*/  IMAD R80, R80, 0x14, RZ ;  /* 0x0000001450507824 */ /* 0x000fe200078e02ff */
[----:B------:R-:W-:-:S02]  /*2720*/  IADD3 R81, PT, PT, R104, 0x12, R81 ;  /* 0x0000001268517810 */ /* 0x000fc40007ffe051 */
[----:B------:R-:W-:Y:S02]  /*2730*/  LOP3.LUT R77, R77, 0xff, RZ, 0xc0, !PT ;  /* 0x000000ff4d4d7812 */ /* 0x000fe400078ec0ff */
[----:B------:R-:W-:Y:S02]  /*2740*/  PRMT R83, R78, 0x7710, RZ ;  /* 0x000077104e537816 */ /* 0x000fe400000000ff */
[C---:B------:R-:W-:Y:S01]  /*2750*/  IADD3 R85, PT, PT, R104.reuse, 0xa, R85 ;  /* 0x0000000a68557810 */ /* 0x040fe20007ffe055 */
[----:B------:R-:W-:Y:S01]  /*2760*/  IMAD R77, R77, 0x4f, RZ ;  /* 0x0000004f4d4d7824 */ /* 0x000fe200078e02ff */
[----:B------:R-:W-:Y:S02]  /*2770*/  LOP3.LUT R81, R81, 0xff, RZ, 0xc0, !PT ;  /* 0x000000ff51517812 */ /* 0x000fe400078ec0ff */
[----:B------:R-:W-:Y:S02]  /*2780*/  IADD3 R83, PT, PT, R104, 0x5, R83 ;  /* 0x0000000568537810 */ /* 0x000fe40007ffe053 */
[----:B------:R-:W-:Y:S01]  /*2790*/  IADD3 R79, PT, PT, R108, -0x2, RZ ;  /* 0xfffffffe6c4f7810 */ /* 0x000fe20007ffe0ff */
[----:B------:R-:W-:Y:S01]  /*27a0*/  IMAD R81, R81, 0x14, RZ ;  /* 0x0000001451517824 */ /* 0x000fe200078e02ff */
[----:B------:R-:W-:Y:S01]  /*27b0*/  LOP3.LUT R84, R85, 0xff, RZ, 0xc0, !PT ;  /* 0x000000ff55547812 */ /* 0x000fe200078ec0ff */
[----:B------:R-:W-:Y:S01]  /*27c0*/  IMAD R85, R110, 0x16c8, R6 ;  /* 0x000016c86e557824 */ /* 0x000fe200078e0206 */
[----:B------:R-:W-:-:S02]  /*27d0*/  LOP3.LUT R76, R83, 0xff, RZ, 0xc0, !PT ;  /* 0x000000ff534c7812 */ /* 0x000fc400078ec0ff */
[----:B------:R-:W-:Y:S01]  /*27e0*/  SHF.R.U32.HI R82, RZ, 0xa, R77 ;  /* 0x0000000aff527819 */ /* 0x000fe2000001164d */
[C---:B------:R-:W-:Y:S01]  /*27f0*/  IMAD.IADD R83, R79.reuse, 0x1, R84 ;  /* 0x000000014f537824 */ /* 0x040fe200078e0254 */
[----:B------:R-:W-:Y:S02]  /*2800*/  SHF.R.U32.HI R86, RZ, 0x8, R80 ;  /* 0x00000008ff567819 */ /* 0x000fe40000011650 */
[----:B------:R-:W-:Y:S02]  /*2810*/  SHF.R.U32.HI R84, RZ, 0x8, R81 ;  /* 0x00000008ff547819 */ /* 0x000fe40000011651 */
[----:B------:R-:W-:Y:S01]  /*2820*/  IADD3 R78, PT, PT, R79, R76, RZ ;  /* 0x0000004c4f4e7210 */ /* 0x000fe20007ffe0ff */
[----:B------:R-:W-:Y:S01]  /*2830*/  IMAD.IADD R76, R82, 0x1, R89 ;  /* 0x00000001524c7824 */ /* 0x000fe200078e0259 */
[----:B------:R-:W-:Y:S01]  /*2840*/  IADD3 R79, PT, PT, R112, R79, RZ ;  /* 0x0000004f704f7210 */ /* 0x000fe20007ffe0ff */
[C---:B------:R-:W-:Y:S01]  /*2850*/  IMAD.IADD R80, R89.reuse, 0x1, R86 ;  /* 0x0000000159507824 */ /* 0x040fe200078e0256 */
[----:B------:R-:W-:-:S02]  /*2860*/  IADD3 R77, PT, PT, R89, R84, RZ ;  /* 0x00000054594d7210 */ /* 0x000fc40007ffe0ff */
[-C--:B------:R-:W-:Y:S02]  /*2870*/  VIADDMNMX.U32 R76, R76, R113.reuse, R79, !PT ;  /* 0x000000714c4c7246 */ /* 0x080fe4000780004f */
[-C--:B------:R-:W-:Y:S02]  /*2880*/  VIADDMNMX.U32 R77, R77, R113.reuse, R78, !PT ;  /* 0x000000714d4d7246 */ /* 0x080fe4000780004e */
[----:B------:R-:W-:Y:S01]  /*2890*/  VIADDMNMX.U32 R78, R80, R113, R83, !PT ;  /* 0x00000071504e7246 */ /* 0x000fe20007800053 */
[----:B------:R-:W-:Y:S01]  /*28a0*/  IMAD R83, R110, 0x16c8, R115 ;  /* 0x000016c86e537824 */ /* 0x000fe200078e0273 */
[----:B------:R-:W-:Y:S02]  /*28b0*/  ISETP.GT.U32.AND P0, PT, R76, 0x1a, PT ;  /* 0x0000001a4c00780c */ /* 0x000fe40003f04070 */
[----:B------:R-:W-:Y:S02]  /*28c0*/  ISETP.GT.U32.AND P1, PT, R77, 0x1a, PT ;  /* 0x0000001a4d00780c */ /* 0x000fe40003f24070 */
[----:B------:R-:W-:-:S09]  /*28d0*/  ISETP.GT.U32.AND P2, PT, R78, 0x1a, PT ;  /* 0x0000001a4e00780c */ /* 0x000fd20003f44070 */
[----:B------:R-:W1:Y:S01]  /*28e0*/  @!P0 LDC.64 R80, c[0x0][0x380] ;  /* 0x0000e000ff508b82 */ /* 0x000e620000000a00 */
[-C--:B------:R-:W-:Y:S01]  /*28f0*/  @!P0 IADD3 R82, PT, PT, R82, R113.reuse, RZ ;  /* 0x0000007152528210 */ /* 0x080fe20007ffe0ff */
[----:B------:R-:W-:Y:S02]  /*2900*/  @!P1 IMAD.IADD R84, R84, 0x1, R113 ;  /* 0x0000000154549824 */ /* 0x000fe400078e0271 */
[----:B------:R-:W-:Y:S02]  /*2910*/  @!P2 IADD3 R86, PT, PT, R86, R113, RZ ;  /* 0x000000715656a210 */ /* 0x000fe40007ffe0ff */
[----:B------:R-:W-:Y:S02]  /*2920*/  @!P0 IMAD R83, R82, 0x1b, R83 ;  /* 0x0000001b52538824 */ /* 0x000fe400078e0253 */
[----:B------:R-:W2:Y:S01]  /*2930*/  @!P1 LDC.64 R78, c[0x0][0x380] ;  /* 0x0000e000ff4e9b82 */ /* 0x000ea20000000a00 */
[----:B------:R-:W-:Y:S02]  /*2940*/  @!P1 IMAD R85, R84, 0x1b, R85 ;  /* 0x0000001b54559824 */ /* 0x000fe400078e0255 */
[----:B------:R-:W-:-:S02]  /*2950*/  @!P2 IMAD R87, R86, 0x1b, R87 ;  /* 0x0000001b5657a824 */ /* 0x000fc400078e0257 */
[----:B------:R-:W-:-:S03]  /*2960*/  IMAD.MOV.U32 R84, RZ, RZ, RZ ;  /* 0x000000ffff547224 */ /* 0x000fc600078e00ff */
[----:B------:R-:W3:Y:S01]  /*2970*/  @!P2 LDC.64 R76, c[0x0][0x380] ;  /* 0x0000e000ff4cab82 */ /* 0x000ee20000000a00 */
[----:B-1----:R-:W-:Y:S01]  /*2980*/  @!P0 IMAD.WIDE R80, R83, 0x4, R80 ;  /* 0x0000000453508825 */ /* 0x002fe200078e0250 */
[----:B------:R-:W-:-:S06]  /*2990*/  CS2R R82, SRZ ;  /* 0x0000000000527805 */ /* 0x000fcc000001ff00 */
[----:B------:R-:W4:Y:S01]  /*29a0*/  @!P0 LDG.E.CONSTANT R82, desc[UR8][R80.64] ;  /* 0x0000000850528981 */ /* 0x000f22000c1e9900 */
[----:B--2---:R-:W-:-:S05]  /*29b0*/  @!P1 IMAD.WIDE.U32 R78, R85, 0x4, R78 ;  /* 0x00000004554e9825 */ /* 0x004fca00078e004e */
[----:B------:R-:W2:Y:S01]  /*29c0*/  @!P1 LDG.E.CONSTANT R83, desc[UR8][R78.64] ;  /* 0x000000084e539981 */ /* 0x000ea2000c1e9900 */
[----:B---3--:R-:W-:-:S05]  /*29d0*/  @!P2 IMAD.WIDE.U32 R76, R87, 0x4, R76 ;  /* 0x00000004574ca825 */ /* 0x008fca00078e004c */
[----:B------:R-:W3:Y:S01]  /*29e0*/  @!P2 LDG.E.CONSTANT R84, desc[UR8][R76.64] ;  /* 0x000000084c54a981 */ /* 0x000ee2000c1e9900 */
[----:B------:R-:W-:Y:S02]  /*29f0*/  UMOV UR5, 0x400 ;  /* 0x0000040000057882 */ /* 0x000fe40000000000 */
[----:B0-----:R-:W-:-:S06]  /*2a00*/  ULEA UR7, UR6, UR5, 0x18 ;  /* 0x0000000506077291 */ /* 0x001fcc000f8ec0ff */
[C---:B------:R-:W-:Y:S02]  /*2a10*/  LEA R85, R104.reuse, UR7, 0x2 ;  /* 0x0000000768557c11 */ /* 0x040fe4000f8e10ff */
[----:B------:R-:W-:Y:S01]  /*2a20*/  ISETP.GT.U32.AND P0, PT, R104, 0x17, PT ;  /* 0x000000176800780c */ /* 0x000fe20003f04070 */
[----:B------:R-:W-:Y:S02]  /*2a30*/  BSSY.RECONVERGENT B0, `(.L_x_0) ;  /* 0x0000017000007945 */ /* 0x000fe40003800200 */
[----:B----4-:R0:W-:Y:S04]  /*2a40*/  STS [R85], R82 ;  /* 0x0000005255007388 */ /* 0x0101e80000000800 */
[----:B--2---:R0:W-:Y:S04]  /*2a50*/  STS [R85+0x180], R83 ;  /* 0x0001805355007388 */ /* 0x0041e80000000800 */
[----:B---3--:R0:W-:Y:S02]  /*2a60*/  STS [R85+0x300], R84 ;  /* 0x0003005455007388 */ /* 0x0081e40000000800 */
[----:B------:R-:W-:Y:S05]  /*2a70*/  @P0 BRA `(.L_x_1) ;  /* 0x0000000000480947 */ /* 0x000fea0003800000 */
[----:B------:R-:W-:Y:S01]  /*2a80*/  IADD3 R76, PT, PT, R106, 0x4a1, RZ ;  /* 0x000004a16a4c7810 */ /* 0x000fe20007ffe0ff */
[----:B------:R-:W-:Y:S03]  /*2a90*/  BSSY.RECONVERGENT B1, `(.L_x_2) ;  /* 0x000000f000017945 */ /* 0x000fe60003800200 */
[----:B------:R-:W-:-:S04]  /*2aa0*/  LOP3.LUT R76, R76, 0xffff, RZ, 0xc0, !PT ;  /* 0x0000ffff4c4c7812 */ /* 0x000fc800078ec0ff */
[----:B------:R-:W-:-:S04]  /*2ab0*/  SHF.R.U32.HI R76, RZ, 0xa, R76 ;  /* 0x0000000aff4c7819 */ /* 0x000fc8000001164c */
[----:B------:R-:W-:-:S05]  /*2ac0*/  LOP3.LUT R78, R76, 0xffff, RZ, 0xc0, !PT ;  /* 0x0000ffff4c4e7812 */ /* 0x000fca00078ec0ff */
[----:B------:R-:W-:-:S05]  /*2ad0*/  IMAD.IADD R76, R89, 0x1, R78 ;  /* 0x00000001594c7824 */ /* 0x000fca00078e024e */
[----:B------:R-:W-:-:S04]  /*2ae0*/  VIADDMNMX.U32 R76, R76, R113, R3, !PT ;  /* 0x000000714c4c7246 */ /* 0x000fc80007800003 */
[----:B------:R-:W-:Y:S02]  /*2af0*/  ISETP.GT.U32.AND P0, PT, R76, 0x1a, PT ;  /* 0x0000001a4c00780c */ /* 0x000fe40003f04070 */
[----:B------:R-:W-:-:S11]  /*2b00*/  MOV R76, RZ ;  /* 0x000000ff004c7202 */ /* 0x000fd60000000f00 */
[----:B------:R-:W-:Y:S05]  /*2b10*/  @P0 BRA `(.L_x_3) ;  /* 0x0000000000180947 */ /* 0x000fea0003800000 */
[----:B------:R-:W1:Y:S01]  /*2b20*/  LDC.64 R76, c[0x0][0x380] ;  /* 0x0000e000ff4c7b82 */ /* 0x000e620000000a00 */
[----:B------:R-:W-:Y:S02]  /*2b30*/  IMAD.IADD R78, R78, 0x1, R113 ;  /* 0x000000014e4e7824 */ /* 0x000fe400078e0271 */
[----:B------:R-:W-:-:S04]  /*2b40*/  IMAD R79, R110, 0x16c8, R4 ;  /* 0x000016c86e4f7824 */ /* 0x000fc800078e0204 */
[----:B------:R-:W-:-:S04]  /*2b50*/  IMAD R79, R78, 0x1b, R79 ;  /* 0x0000001b4e4f7824 */ /* 0x000fc800078e024f */
[----:B-1----:R-:W-:-:S06]  /*2b60*/  IMAD.WIDE.U32 R76, R79, 0x4, R76 ;  /* 0x000000044f4c7825 */ /* 0x002fcc00078e004c */
[----:B------:R1:W5:Y:S02]  /*2b70*/  LDG.E.CONSTANT R76, desc[UR8][R76.64] ;  /* 0x000000084c4c7981 */ /* 0x000364000c1e9900 */
.L_x_3:
[----:B------:R-:W-:Y:S05]  /*2b80*/  BSYNC.RECONVERGENT B1 ;  /* 0x0000000000017941 */ /* 0x000fea0003800200 */
.L_x_2:
[----:B-----5:R2:W-:Y:S02]  /*2b90*/  STS [R85+0x480], R76 ;  /* 0x0004804c55007388 */ /* 0x0205e40000000800 */
.L_x_1:
[----:B------:R-:W-:Y:S05]  /*2ba0*/  BSYNC.RECONVERGENT B0 ;  /* 0x0000000000007941 */ /* 0x000fea0003800200 */
.L_x_0:
[----:B------:R-:W3:Y:S01]  /*2bb0*/  LDC.64 R88, c[0x0][0x388] ;  /* 0x0000e200ff587b82 */ /* 0x000ee20000000a00 */
[C---:B--2---:R-:W-:Y:S02]  /*2bc0*/  IMAD R76, R110.reuse, 0xc8, R13 ;  /* 0x000000c86e4c7824 */ /* 0x044fe400078e020d */
[C---:B------:R-:W-:Y:S02]  /*2bd0*/  IMAD R78, R110.reuse, 0xc8, R14 ;  /* 0x000000c86e4e7824 */ /* 0x040fe400078e020e */
[C---:B0-----:R-:W-:Y:S02]  /*2be0*/  IMAD R85, R113.reuse, 0x5, R76 ;  /* 0x0000000571557824 */ /* 0x041fe400078e024c */
[C---:B------:R-:W-:Y:S02]  /*2bf0*/  IMAD R76, R110.reuse, 0xc8, R9 ;  /* 0x000000c86e4c7824 */ /* 0x040fe400078e0209 */
[----:B------:R-:W-:Y:S02]  /*2c00*/  IMAD R83, R113, 0x5, R78 ;  /* 0x0000000571537824 */ /* 0x000fe400078e024e */
[----:B------:R-:W-:-:S02]  /*2c10*/  IMAD R78, R110, 0xc8, R11 ;  /* 0x000000c86e4e7824 */ /* 0x000fc400078e020b */
[C---:B------:R-:W-:Y:S02]  /*2c20*/  IMAD R80, R110.reuse, 0xc8, R15 ;  /* 0x000000c86e507824 */ /* 0x040fe400078e020f */
[C---:B------:R-:W-:Y:S02]  /*2c30*/  IMAD R81, R113.reuse, 0x5, R76 ;  /* 0x0000000571517824 */ /* 0x040fe400078e024c */
[C---:B------:R-:W-:Y:S02]  /*2c40*/  IMAD R86, R110.reuse, 0xc8, R16 ;  /* 0x000000c86e567824 */ /* 0x040fe400078e0210 */
[----:B------:R-:W-:Y:S02]  /*2c50*/  IMAD R138, R110, 0x28, R113 ;  /* 0x000000286e8a7824 */ /* 0x000fe400078e0271 */
[----:B------:R-:W-:Y:S02]  /*2c60*/  IMAD R79, R113, 0x5, R78 ;  /* 0x00000005714f7824 */ /* 0x000fe400078e024e */
[----:B---3--:R-:W-:-:S04]  /*2c70*/  IMAD.WIDE.U32 R84, R85, 0x4, R88 ;  /* 0x0000000455547825 */ /* 0x008fc800078e0058 */
[----:B------:R-:W-:Y:S01]  /*2c80*/  IMAD.WIDE.U32 R82, R83, 0x4, R88 ;  /* 0x0000000453527825 */ /* 0x000fe200078e0058 */
[----:B------:R0:W2:Y:S03]  /*2c90*/  LDG.E.CONSTANT R114, desc[UR8][R84.64] ;  /* 0x0000000854727981 */ /* 0x0000a6000c1e9900 */
[----:B-1----:R-:W-:Y:S01]  /*2ca0*/  IMAD R77, R113, 0x5, R80 ;  /* 0x00000005714d7824 */ /* 0x002fe200078e0250 */
[----:B------:R-:W3:Y:S01]  /*2cb0*/  LDG.E.CONSTANT R117, desc[UR8][R82.64] ;  /* 0x0000000852757981 */ /* 0x000ee2000c1e9900 */
[----:B------:R-:W-:-:S04]  /*2cc0*/  IMAD.WIDE.U32 R80, R81, 0x4, R88 ;  /* 0x0000000451507825 */ /* 0x000fc800078e0058 */
[----:B------:R-:W-:Y:S01]  /*2cd0*/  IMAD R92, R110, 0xc8, R10 ;  /* 0x000000c86e5c7824 */ /* 0x000fe200078e020a */
[----:B------:R1:W4:Y:S01]  /*2ce0*/  LDG.E.CONSTANT R118, desc[UR8][R80.64] ;  /* 0x0000000850767981 */ /* 0x000322000c1e9900 */
[----:B0-----:R-:W-:Y:S02]  /*2cf0*/  IMAD R85, R113, 0x5, R86 ;  /* 0x0000000571557824 */ /* 0x001fe400078e0256 */
[----:B------:R-:W-:Y:S02]  /*2d00*/  IMAD R138, R138, 0x5, RZ ;  /* 0x000000058a8a7824 */ /* 0x000fe400078e02ff */
[----:B------:R-:W-:-:S04]  /*2d10*/  IMAD.WIDE.U32 R78, R79, 0x4, R88 ;  /* 0x000000044f4e7825 */ /* 0x000fc800078e0058 */
[C---:B------:R-:W-:Y:S02]  /*2d20*/  IMAD R84, R110.reuse, 0xc8, R12 ;  /* 0x000000c86e547824 */ /* 0x040fe400078e020c */
[----:B------:R-:W-:Y:S02]  /*2d30*/  IMAD R86, R110, 0xc8, R17 ;  /* 0x000000c86e567824 */ /* 0x000fe400078e0211 */
[----:B------:R-:W-:Y:S01]  /*2d40*/  IMAD.WIDE.U32 R76, R77, 0x4, R88 ;  /* 0x000000044d4c7825 */ /* 0x000fe200078e0058 */
[-C--:B-1----:R-:W-:Y:S01]  /*2d50*/  IADD3 R81, PT, PT, R26, R138.reuse, RZ ;  /* 0x0000008a1a517210 */ /* 0x082fe20007ffe0ff */
[----:B------:R0:W5:Y:S02]  /*2d60*/  LDG.E.CONSTANT R119, desc[UR8][R78.64] ;  /* 0x000000084e777981 */ /* 0x000164000c1e9900 */
[----:B------:R-:W-:Y:S02]  /*2d70*/  IMAD R123, R113, 0x5, R92 ;  /* 0x00000005717b7824 */ /* 0x000fe400078e025c */
[----:B------:R-:W-:Y:S01]  /*2d80*/  IMAD.WIDE.U32 R82, R85, 0x4, R88 ;  /* 0x0000000455527825 */ /* 0x000fe200078e0058 */
[----:B------:R1:W5:Y:S03]  /*2d90*/  LDG.E.CONSTANT R120, desc[UR8][R76.64] ;  /* 0x000000084c787981 */ /* 0x000366000c1e9900 */
[C---:B------:R-:W-:Y:S01]  /*2da0*/  IMAD R85, R113.reuse, 0x5, R84 ;  /* 0x0000000571557824 */ /* 0x040fe200078e0254 */
[----:B------:R-:W-:Y:S01]  /*2db0*/  IADD3 R127, PT, PT, R18, R138, RZ ;  /* 0x0000008a127f7210 */ /* 0x000fe20007ffe0ff */
[----:B------:R-:W-:Y:S01]  /*2dc0*/  IMAD R87, R113, 0x5, R86 ;  /* 0x0000000571577824 */ /* 0x000fe200078e0256 */
[----:B------:R1:W5:Y:S01]  /*2dd0*/  LDG.E.CONSTANT R121, desc[UR8][R82.64] ;  /* 0x0000000852797981 */ /* 0x000362000c1e9900 */
[----:B------:R-:W-:-:S04]  /*2de0*/  IMAD.WIDE.U32 R122, R123, 0x4, R88 ;  /* 0x000000047b7a7825 */ /* 0x000fc800078e0058 */
[----:B0-----:R-:W-:Y:S02]  /*2df0*/  IMAD.IADD R79, R43, 0x1, R138 ;  /* 0x000000012b4f7824 */ /* 0x001fe400078e028a */
[--C-:B------:R-:W-:Y:S01]  /*2e00*/  IMAD.WIDE.U32 R84, R85, 0x4, R88.reuse ;  /* 0x0000000455547825 */ /* 0x100fe200078e0058 */
[-C--:B------:R-:W-:Y:S01]  /*2e10*/  IADD3 R129, PT, PT, R19, R138.reuse, RZ ;  /* 0x0000008a13817210 */ /* 0x080fe20007ffe0ff */
[----:B------:R-:W5:Y:S02]  /*2e20*/  LDG.E.CONSTANT R122, desc[UR8][R122.64] ;  /* 0x000000087a7a7981 */ /* 0x000f64000c1e9900 */
[----:B-1----:R-:W-:Y:S01]  /*2e30*/  IMAD.WIDE.U32 R76, R87, 0x4, R88 ;  /* 0x00000004574c7825 */ /* 0x002fe200078e0058 */
[----:B------:R-:W-:-:S03]  /*2e40*/  IADD3 R87, PT, PT, R35, R138, RZ ;  /* 0x0000008a23577210 */ /* 0x000fc60007ffe0ff */
[--C-:B------:R-:W-:Y:S01]  /*2e50*/  IMAD.WIDE.U32 R80, R81, 0x4, R88.reuse ;  /* 0x0000000451507825 */ /* 0x100fe200078e0058 */
[----:B------:R-:W5:Y:S03]  /*2e60*/  LDG.E.CONSTANT R124, desc[UR8][R76.64] ;  /* 0x000000084c7c7981 */ /* 0x000f66000c1e9900 */
[----:B------:R-:W-:Y:S01]  /*2e70*/  IMAD.WIDE.U32 R78, R79, 0x4, R88 ;  /* 0x000000044f4e7825 */ /* 0x000fe200078e0058 */
[----:B------:R-:W5:Y:S03]  /*2e80*/  LDG.E.CONSTANT R123, desc[UR8][R84.64] ;  /* 0x00000008547b7981 */ /* 0x000f66000c1e9900 */
[--C-:B------:R-:W-:Y:S01]  /*2e90*/  IMAD.IADD R83, R27, 0x1, R138.reuse ;  /* 0x000000011b537824 */ /* 0x100fe200078e028a */
[----:B------:R0:W5:Y:S01]  /*2ea0*/  LDG.E.CONSTANT R116, desc[UR8][R80.64] ;  /* 0x0000000850747981 */ /* 0x000162000c1e9900 */
[----:B------:R-:W-:-:S02]  /*2eb0*/  IMAD.IADD R93, R44, 0x1, R138 ;  /* 0x000000012c5d7824 */ /* 0x000fc400078e028a */
[----:B------:R-:W-:Y:S01]  /*2ec0*/  IMAD.IADD R131, R28, 0x1, R138 ;  /* 0x000000011c837824 */ /* 0x000fe200078e028a */
[----:B------:R1:W5:Y:S01]  /*2ed0*/  LDG.E.CONSTANT R125, desc[UR8][R78.64] ;  /* 0x000000084e7d7981 */ /* 0x000362000c1e9900 */
[----:B------:R-:W-:Y:S01]  /*2ee0*/  IMAD.WIDE.U32 R126, R127, 0x4, R88 ;  /* 0x000000047f7e7825 */ /* 0x000fe200078e0058 */
[----:B------:R-:W-:-:S03]  /*2ef0*/  IADD3 R133, PT, PT, R20, R138, RZ ;  /* 0x0000008a14857210 */ /* 0x000fc60007ffe0ff */
[--C-:B------:R-:W-:Y:S01]  /*2f00*/  IMAD.WIDE.U32 R82, R83, 0x4, R88.reuse ;  /* 0x0000000453527825 */ /* 0x100fe200078e0058 */
[----:B0-----:R-:W-:Y:S01]  /*2f10*/  IADD3 R81, PT, PT, R36, R138, RZ ;  /* 0x0000008a24517210 */ /* 0x001fe20007ffe0ff */
[----:B------:R-:W5:Y:S02]  /*2f20*/  LDG.E.CONSTANT R126, desc[UR8][R126.64] ;  /* 0x000000087e7e7981 */ /* 0x000f64000c1e9900 */
[----:B------:R-:W-:-:S04]  /*2f30*/  IMAD.WIDE.U32 R84, R87, 0x4, R88 ;  /* 0x0000000457547825 */ /* 0x000fc800078e0058 */
[--C-:B------:R-:W-:Y:S01]  /*2f40*/  IMAD.WIDE.U32 R76, R93, 0x4, R88.reuse ;  /* 0x000000045d4c7825 */ /* 0x100fe200078e0058 */
[----:B------:R-:W-:Y:S01]  /*2f50*/  IADD3 R137, PT, PT, R37, R138, RZ ;  /* 0x0000008a25897210 */ /* 0x000fe20007ffe0ff */
[----:B------:R-:W5:Y:S02]  /*2f60*/  LDG.E.CONSTANT R130, desc[UR8][R84.64] ;  /* 0x0000000854827981 */ /* 0x000f64000c1e9900 */
[--C-:B------:R-:W-:Y:S02]  /*2f70*/  IMAD.WIDE.U32 R86, R129, 0x4, R88.reuse ;  /* 0x0000000481567825 */ /* 0x100fe400078e0058 */
[----:B------:R0:W5:Y:S02]  /*2f80*/  LDG.E.CONSTANT R129, desc[UR8][R82.64] ;  /* 0x0000000852817981 */ /* 0x000164000c1e9900 */
[----:B-1----:R-:W-:Y:S02]  /*2f90*/  IMAD.WIDE.U32 R78, R131, 0x4, R88 ;  /* 0x00000004834e7825 */ /* 0x002fe400078e0058 */
[----:B------:R1:W5:Y:S02]  /*2fa0*/  LDG.E.CONSTANT R127, desc[UR8][R76.64] ;  /* 0x000000084c7f7981 */ /* 0x000364000c1e9900 */
[----:B------:R-:W-:-:S02]  /*2fb0*/  IMAD.IADD R93, R45, 0x1, R138 ;  /* 0x000000012d5d7824 */ /* 0x000fc400078e028a */
[----:B------:R-:W-:Y:S01]  /*2fc0*/  IMAD.IADD R135, R29, 0x1, R138 ;  /* 0x000000011d877824 */ /* 0x000fe200078e028a */
[----:B------:R1:W5:Y:S01]  /*2fd0*/  LDG.E.CONSTANT R128, desc[UR8][R86.64] ;  /* 0x0000000856807981 */ /* 0x000362000c1e9900 */
[--C-:B------:R-:W-:Y:S01]  /*2fe0*/  IMAD.WIDE.U32 R80, R81, 0x4, R88.reuse ;  /* 0x0000000451507825 */ /* 0x100fe200078e0058 */
[-C--:B------:R-:W-:Y:S02]  /*2ff0*/  IADD3 R139, PT, PT, R38, R138.reuse, RZ ;  /* 0x0000008a268b7210 */ /* 0x080fe40007ffe0ff */
[----:B------:R1:W5:Y:S01]  /*3000*/  LDG.E.CONSTANT R131, desc[UR8][R78.64] ;  /* 0x000000084e837981 */ /* 0x000362000c1e9900 */
[--C-:B0-----:R-:W-:Y:S01]  /*3010*/  IMAD.WIDE.U32 R82, R93, 0x4, R88.reuse ;  /* 0x000000045d527825 */ /* 0x101fe200078e0058 */
[-C--:B------:R-:W-:Y:S02]  /*3020*/  IADD3 R143, PT, PT, R39, R138.reuse, RZ ;  /* 0x0000008a278f7210 */ /* 0x080fe40007ffe0ff */
[----:B------:R-:W5:Y:S01]  /*3030*/  LDG.E.CONSTANT R134, desc[UR8][R80.64] ;  /* 0x0000000850867981 */ /* 0x000f62000c1e9900 */
[----:B-1----:R-:W-:Y:S01]  /*3040*/  IMAD.WIDE.U32 R76, R135, 0x4, R88 ;  /* 0x00000004874c7825 */ /* 0x002fe200078e0058 */
[----:B------:R-:W-:-:S02]  /*3050*/  IADD3 R87, PT, PT, R21, R138, RZ ;  /* 0x0000008a15577210 */ /* 0x000fc40007ffe0ff */
[----:B------:R-:W5:Y:S01]  /*3060*/  LDG.E.CONSTANT R135, desc[UR8][R82.64] ;  /* 0x0000000852877981 */ /* 0x000f62000c1e9900 */
[----:B------:R-:W-:Y:S01]  /*3070*/  IMAD.WIDE.U32 R84, R133, 0x4, R88 ;  /* 0x0000000485547825 */ /* 0x000fe200078e0058 */
[----:B------:R-:W-:Y:S02]  /*3080*/  ISETP.GT.U32.AND P0, PT, R104, 0x1f, PT ;  /* 0x0000001f6800780c */ /* 0x000fe40003f04070 */
[----:B------:R0:W5:Y:S01]  /*3090*/  LDG.E.CONSTANT R133, desc[UR8][R76.64] ;  /* 0x000000084c857981 */ /* 0x000162000c1e9900 */
[--C-:B------:R-:W-:Y:S02]  /*30a0*/  IMAD.IADD R79, R46, 0x1, R138.reuse ;  /* 0x000000012e4f7824 */ /* 0x100fe400078e028a */
[----:B------:R-:W-:Y:S01]  /*30b0*/  IMAD.IADD R93, R30, 0x1, R138 ;  /* 0x000000011e5d7824 */ /* 0x000fe200078e028a */
[----:B------:R1:W5:Y:S01]  /*30c0*/  LDG.E.CONSTANT R132, desc[UR8][R84.64] ;  /* 0x0000000854847981 */ /* 0x000362000c1e9900 */
[----:B------:R-:W-:-:S04]  /*30d0*/  IMAD.WIDE.U32 R136, R137, 0x4, R88 ;  /* 0x0000000489887825 */ /* 0x000fc800078e0058 */
[----:B------:R-:W-:Y:S01]  /*30e0*/  IMAD.IADD R141, R47, 0x1, R138 ;  /* 0x000000012f8d7824 */ /* 0x000fe200078e028a */
[-C--:B0-----:R-:W-:Y:S01]  /*30f0*/  IADD3 R77, PT, PT, R22, R138.reuse, RZ ;  /* 0x0000008a164d7210 */ /* 0x081fe20007ffe0ff */
[--C-:B------:R-:W-:Y:S01]  /*3100*/  IMAD.WIDE.U32 R78, R79, 0x4, R88.reuse ;  /* 0x000000044f4e7825 */ /* 0x100fe200078e0058 */
[----:B------:R-:W-:Y:S01]  /*3110*/  IADD3 R147, PT, PT, R23, R138, RZ ;  /* 0x0000008a17937210 */ /* 0x000fe20007ffe0ff */
[----:B------:R-:W5:Y:S02]  /*3120*/  LDG.E.CONSTANT R136, desc[UR8][R136.64] ;  /* 0x0000000888887981 */ /* 0x000f64000c1e9900 */
[----:B------:R-:W-:-:S04]  /*3130*/  IMAD.WIDE.U32 R80, R87, 0x4, R88 ;  /* 0x0000000457507825 */ /* 0x000fc800078e0058 */
[----:B------:R-:W-:-:S04]  /*3140*/  IMAD.WIDE.U32 R82, R93, 0x4, R88 ;  /* 0x000000045d527825 */ /* 0x000fc800078e0058 */
[--C-:B-1----:R-:W-:Y:S01]  /*3150*/  IMAD.WIDE.U32 R84, R139, 0x4, R88.reuse ;  /* 0x000000048b547825 */ /* 0x102fe200078e0058 */
[----:B------:R0:W5:Y:S03]  /*3160*/  LDG.E.CONSTANT R137, desc[UR8][R78.64] ;  /* 0x000000084e897981 */ /* 0x000166000c1e9900 */
[----:B------:R-:W-:Y:S01]  /*3170*/  IMAD.WIDE.U32 R86, R141, 0x4, R88 ;  /* 0x000000048d567825 */ /* 0x000fe200078e0058 */
[----:B------:R1:W5:Y:S03]  /*3180*/  LDG.E.CONSTANT R139, desc[UR8][R80.64] ;  /* 0x00000008508b7981 */ /* 0x000366000c1e9900 */
[--C-:B------:R-:W-:Y:S01]  /*3190*/  IMAD.IADD R93, R31, 0x1, R138.reuse ;  /* 0x000000011f5d7824 */ /* 0x100fe200078e028a */
[----:B------:R1:W5:Y:S01]  /*31a0*/  LDG.E.CONSTANT R140, desc[UR8][R82.64] ;  /* 0x00000008528c7981 */ /* 0x000362000c1e9900 */
[----:B------:R-:W-:Y:S01]  /*31b0*/  IMAD.IADD R145, R48, 0x1, R138 ;  /* 0x0000000130917824 */ /* 0x000fe200078e028a */
[-C--:B------:R-:W-:Y:S01]  /*31c0*/  IADD3 R151, PT, PT, R24, R138.reuse, RZ ;  /* 0x0000008a18977210 */ /* 0x080fe20007ffe0ff */
[--C-:B------:R-:W-:Y:S01]  /*31d0*/  IMAD.WIDE.U32 R76, R77, 0x4, R88.reuse ;  /* 0x000000044d4c7825 */ /* 0x100fe200078e0058 */
[----:B------:R1:W5:Y:S03]  /*31e0*/  LDG.E.CONSTANT R141, desc[UR8][R84.64] ;  /* 0x00000008548d7981 */ /* 0x000366000c1e9900 */
[----:B0-----:R-:W-:Y:S01]  /*31f0*/  IMAD.WIDE.U32 R78, R93, 0x4, R88 ;  /* 0x000000045d4e7825 */ /* 0x001fe200078e0058 */
[----:B------:R0:W5:Y:S01]  /*3200*/  LDG.E.CONSTANT R142, desc[UR8][R86.64] ;  /* 0x00000008568e7981 */ /* 0x000162000c1e9900 */
[----:B------:R-:W-:-:S02]  /*3210*/  IADD3 R93, PT, PT, R40, R138, RZ ;  /* 0x0000008a285d7210 */ /* 0x000fc40007ffe0ff */
[--C-:B-1----:R-:W-:Y:S01]  /*3220*/  IMAD.WIDE.U32 R80, R143, 0x4, R88.reuse ;  /* 0x000000048f507825 */ /* 0x102fe200078e0058 */
[----:B------:R-:W5:Y:S03]  /*3230*/  LDG.E.CONSTANT R144, desc[UR8][R78.64] ;  /* 0x000000084e907981 */ /* 0x000f66000c1e9900 */
[--C-:B------:R-:W-:Y:S01]  /*3240*/  IMAD.WIDE.U32 R82, R145, 0x4, R88.reuse ;  /* 0x0000000491527825 */ /* 0x100fe200078e0058 */
[----:B------:R1:W5:Y:S03]  /*3250*/  LDG.E.CONSTANT R143, desc[UR8][R76.64] ;  /* 0x000000084c8f7981 */ /* 0x000366000c1e9900 */
[----:B------:R-:W-:Y:S01]  /*3260*/  IMAD.WIDE.U32 R84, R147, 0x4, R88 ;  /* 0x0000000493547825 */ /* 0x000fe200078e0058 */
[----:B------:R1:W5:Y:S03]  /*3270*/  LDG.E.CONSTANT R145, desc[UR8][R80.64] ;  /* 0x0000000850917981 */ /* 0x000366000c1e9900 */
[--C-:B0-----:R-:W-:Y:S01]  /*3280*/  IMAD.IADD R87, R32, 0x1, R138.reuse ;  /* 0x0000000120577824 */ /* 0x101fe200078e028a */
[----:B------:R0:W5:Y:S01]  /*3290*/  LDG.E.CONSTANT R146, desc[UR8][R82.64] ;  /* 0x0000000852927981 */ /* 0x000162000c1e9900 */
[----:B------:R-:W-:-:S02]  /*32a0*/  IMAD.IADD R149, R49, 0x1, R138 ;  /* 0x0000000131957824 */ /* 0x000fc400078e028a */
[----:B------:R-:W-:Y:S01]  /*32b0*/  IMAD.IADD R153, R33, 0x1, R138 ;  /* 0x0000000121997824 */ /* 0x000fe200078e028a */
[----:B------:R0:W5:Y:S01]  /*32c0*/  LDG.E.CONSTANT R147, desc[UR8][R84.64] ;  /* 0x0000000854937981 */ /* 0x000162000c1e9900 */
[--C-:B-1----:R-:W-:Y:S01]  /*32d0*/  IMAD.WIDE.U32 R76, R87, 0x4, R88.reuse ;  /* 0x00000004574c7825 */ /* 0x102fe200078e0058 */
[-C--:B------:R-:W-:Y:S02]  /*32e0*/  IADD3 R87, PT, PT, R41, R138.reuse, RZ ;  /* 0x0000008a29577210 */ /* 0x080fe40007ffe0ff */
[-C--:B------:R-:W-:Y:S01]  /*32f0*/  IADD3 R155, PT, PT, R25, R138.reuse, RZ ;  /* 0x0000008a199b7210 */ /* 0x080fe20007ffe0ff */
[--C-:B------:R-:W-:Y:S01]  /*3300*/  IMAD.WIDE.U32 R78, R93, 0x4, R88.reuse ;  /* 0x000000045d4e7825 */ /* 0x100fe200078e0058 */
[-C--:B------:R-:W-:Y:S01]  /*3310*/  IADD3 R159, PT, PT, R42, R138.reuse, RZ ;  /* 0x0000008a2a9f7210 */ /* 0x080fe20007ffe0ff */
[----:B------:R-:W5:Y:S02]  /*3320*/  LDG.E.CONSTANT R148, desc[UR8][R76.64] ;  /* 0x000000084c947981 */ /* 0x000f64000c1e9900 */
[--C-:B------:R-:W-:Y:S01]  /*3330*/  IMAD.WIDE.U32 R80, R149, 0x4, R88.reuse ;  /* 0x0000000495507825 */ /* 0x100fe200078e0058 */
[----:B------:R-:W-:Y:S01]  /*3340*/  @!P0 IADD3 R161, PT, PT, R51, R138, RZ ;  /* 0x0000008a33a18210 */ /* 0x000fe20007ffe0ff */
[----:B------:R-:W5:Y:S02]  /*3350*/  LDG.E.CONSTANT R149, desc[UR8][R78.64] ;  /* 0x000000084e957981 */ /* 0x000f64000c1e9900 */
[----:B0-----:R-:W-:-:S02]  /*3360*/  IMAD.WIDE.U32 R82, R151, 0x4, R88 ;  /* 0x0000000497527825 */ /* 0x001fc400078e0058 */
[----:B------:R-:W5:Y:S02]  /*3370*/  LDG.E.CONSTANT R150, desc[UR8][R80.64] ;  /* 0x0000000850967981 */ /* 0x000f64000c1e9900 */
[----:B------:R-:W-:Y:S02]  /*3380*/  IMAD.WIDE.U32 R92, R153, 0x4, R88 ;  /* 0x00000004995c7825 */ /* 0x000fe400078e0058 */
[----:B------:R0:W5:Y:S02]  /*3390*/  LDG.E.CONSTANT R151, desc[UR8][R82.64] ;  /* 0x0000000852977981 */ /* 0x000164000c1e9900 */
[--C-:B------:R-:W-:Y:S02]  /*33a0*/  IMAD.IADD R85, R50, 0x1, R138.reuse ;  /* 0x0000000132557824 */ /* 0x100fe400078e028a */
[--C-:B------:R-:W-:Y:S01]  /*33b0*/  IMAD.IADD R157, R34, 0x1, R138.reuse ;  /* 0x00000001229d7824 */ /* 0x100fe200078e028a */
[----:B------:R-:W5:Y:S01]  /*33c0*/  LDG.E.CONSTANT R92, desc[UR8][R92.64] ;  /* 0x000000085c5c7981 */ /* 0x000f62000c1e9900 */
[----:B------:R-:W-:-:S02]  /*33d0*/  IMAD.IADD R153, R7, 0x1, R138 ;  /* 0x0000000107997824 */ /* 0x000fc400078e028a */
[----:B------:R-:W-:-:S04]  /*33e0*/  IMAD.WIDE.U32 R86, R87, 0x4, R88 ;  /* 0x0000000457567825 */ /* 0x000fc800078e0058 */
[--C-:B------:R-:W-:Y:S02]  /*33f0*/  IMAD.WIDE.U32 R84, R85, 0x4, R88.reuse ;  /* 0x0000000455547825 */ /* 0x100fe400078e0058 */
[----:B------:R-:W5:Y:S02]  /*3400*/  LDG.E.CONSTANT R87, desc[UR8][R86.64] ;  /* 0x0000000856577981 */ /* 0x000f64000c1e9900 */
[--C-:B0-----:R-:W-:Y:S02]  /*3410*/  IMAD.WIDE.U32 R82, R155, 0x4, R88.reuse ;  /* 0x000000049b527825 */ /* 0x101fe400078e0058 */
[----:B------:R-:W5:Y:S02]  /*3420*/  LDG.E.CONSTANT R85, desc[UR8][R84.64] ;  /* 0x0000000854557981 */ /* 0x000f64000c1e9900 */
[--C-:B------:R-:W-:Y:S02]  /*3430*/  IMAD.WIDE.U32 R80, R157, 0x4, R88.reuse ;  /* 0x000000049d507825 */ /* 0x100fe400078e0058 */
[----:B------:R-:W5:Y:S02]  /*3440*/  LDG.E.CONSTANT R83, desc[UR8][R82.64] ;  /* 0x0000000852537981 */ /* 0x000f64000c1e9900 */
[----:B------:R-:W-:-:S02]  /*3450*/  IMAD.WIDE.U32 R78, R159, 0x4, R88 ;  /* 0x000000049f4e7825 */ /* 0x000fc400078e0058 */
[----:B------:R-:W5:Y:S02]  /*3460*/  LDG.E.CONSTANT R81, desc[UR8][R80.64] ;  /* 0x0000000850517981 */ /* 0x000f64000c1e9900 */
[--C-:B------:R-:W-:Y:S02]  /*3470*/  IMAD.WIDE.U32 R76, R153, 0x4, R88.reuse ;  /* 0x00000004994c7825 */ /* 0x100fe400078e0058 */
[----:B------:R-:W5:Y:S02]  /*3480*/  LDG.E.CONSTANT R155, desc[UR8][R78.64] ;  /* 0x000000084e9b7981 */ /* 0x000f64000c1e9900 */
[----:B------:R-:W-:Y:S02]  /*3490*/  @!P0 IMAD.WIDE.U32 R88, R161, 0x4, R88 ;  /* 0x00000004a1588825 */ /* 0x000fe400078e0058 */
[----:B------:R-:W5:Y:S04]  /*34a0*/  LDG.E.CONSTANT R93, desc[UR8][R76.64] ;  /* 0x000000084c5d7981 */ /* 0x000f68000c1e9900 */
[----:B------:R0:W5:Y:S04]  /*34b0*/  @!P0 LDG.E.CONSTANT R88, desc[UR8][R88.64] ;  /* 0x0000000858588981 */ /* 0x000168000c1e9900 */
[----:B------:R-:W5:Y:S04]  /*34c0*/  LDG.E.CONSTANT R138, desc[UR8][R76.64+0xe100] ;  /* 0x00e100084c8a7981 */ /* 0x000f68000c1e9900 */
        /* <DEDUP_REMOVED lines=8> */
[----:B------:R-:W5:Y:S01]  /*3550*/  LDG.E.CONSTANT R79, desc[UR8][R76.64+0x8ca00] ;  /* 0x08ca00084c4f7981 */ /* 0x000f62000c1e9900 */
[----:B------:R-:W-:-:S04]  /*3560*/  UIADD3 UR5, UPT, UPT, UR5, 0x4e0, URZ ;  /* 0x000004e005057890 */ /* 0x000fc8000fffe0ff */
[----:B------:R-:W-:-:S06]  /*3570*/  ULEA UR5, UR6, UR5, 0x18 ;  /* 0x0000000506057291 */ /* 0x000fcc000f8ec0ff */
[----:B0-----:R-:W-:-:S05]  /*3580*/  LEA R89, R104, UR5, 0x2 ;  /* 0x0000000568597c11 */ /* 0x001fca000f8e10ff */
[----:B--2---:R-:W-:Y:S04]  /*3590*/  STS [R89+0x300], R114 ;  /* 0x0003007259007388 */ /* 0x004fe80000000800 */
[----:B---3--:R-:W-:Y:S04]  /*35a0*/  STS [R89+0x480], R117 ;  /* 0x0004807559007388 */ /* 0x008fe80000000800 */
[----:B----4-:R-:W-:Y:S04]  /*35b0*/  STS [R89+0x600], R118 ;  /* 0x0006007659007388 */ /* 0x010fe80000000800 */
[----:B-----5:R-:W-:Y:S04]  /*35c0*/  STS [R89+0x900], R119 ;  /* 0x0009007759007388 */ /* 0x020fe80000000800 */
[----:B------:R-:W-:Y:S04]  /*35d0*/  STS [R89+0xa80], R120 ;  /* 0x000a807859007388 */ /* 0x000fe80000000800 */
        /* <DEDUP_REMOVED lines=35> */
[----:B------:R0:W-:Y:S04]  /*3810*/  STS [R89+0x4c80], R81 ;  /* 0x004c805159007388 */ /* 0x0001e80000000800 */
[----:B------:R1:W-:Y:S04]  /*3820*/  STS [R89+0x4e00], R155 ;  /* 0x004e009b59007388 */ /* 0x0003e80000000800 */
[----:B------:R1:W-:Y:S04]  /*3830*/  STS [R89], R93 ;  /* 0x0000005d59007388 */ /* 0x0003e80000000800 */
[----:B------:R1:W-:Y:S04]  /*3840*/  @!P0 STS [R89+0x4f80], R88 ;  /* 0x004f805859008388 */ /* 0x0003e80000000800 */
[----:B------:R1:W-:Y:S04]  /*3850*/  STS [R89+0x780], R138 ;  /* 0x0007808a59007388 */ /* 0x0003e80000000800 */
        /* <DEDUP_REMOVED lines=8> */
[----:B------:R1:W-:Y:S01]  /*38e0*/  STS [R89+0x4b00], R79 ;  /* 0x004b004f59007388 */ /* 0x0003e20000000800 */
[----:B0-----:R-:W-:Y:S01]  /*38f0*/  IMAD.MOV.U32 R81, RZ, RZ, RZ ;  /* 0x000000ffff517224 */ /* 0x001fe200078e00ff */
[----:B------:R-:W-:Y:S01]  /*3900*/  UPLOP3.LUT UP0, UPT, UPT, UPT, UPT, 0x80, 0x8 ;  /* 0x000000000008789c */ /* 0x000fe20003f0f070 */
[----:B------:R-:W-:Y:S10]  /*3910*/  BAR.SYNC.DEFER_BLOCKING 0x0 ;  /* 0x0000000000007b1d */ /* 0x000ff40000010000 */
.L_x_5:
[C---:B------:R-:W-:Y:S01]  /*3920*/  IMAD R77, R81.reuse, 0x50, R0 ;  /* 0x00000050514d7824 */ /* 0x040fe200078e0200 */
[----:B------:R-:W-:Y:S01]  /*3930*/  UPLOP3.LUT UP1, UPT, UPT, UPT, UP0, 0x80, 0x8 ;  /* 0x000000000008789c */ /* 0x000fe20003f2f000 */
[----:B------:R-:W-:Y:S01]  /*3940*/  IMAD R76, R81, 0x270, R8 ;  /* 0x00000270514c7824 */ /* 0x000fe200078e0208 */
[----:B------:R-:W-:-:S09]  /*3950*/  UMOV UR5, 0x138 ;  /* 0x0000013800057882 */ /* 0x000fd20000000000 */
.L_x_4:
[----:B-1----:R-:W-:Y:S04]  /*3960*/  LDS R89, [R77+UR5+-0x98] ;  /* 0xffff68054d597984 */ /* 0x002fe80008000800 */
[----:B------:R-:W0:Y:S04]  /*3970*/  LDS R92, [R76+UR5+-0x134] ;  /* 0xfffecc054c5c7984 */ /* 0x000e280008000800 */
[----:B------:R-:W1:Y:S04]  /*3980*/  LDS R133, [R76+UR5+-0xc8] ;  /* 0xffff38054c857984 */ /* 0x000e680008000800 */
[----:B------:R-:W2:Y:S04]  /*3990*/  LDS R130, [R76+UR5+-0xcc] ;  /* 0xffff34054c827984 */ /* 0x000ea80008000800 */
[----:B------:R-:W3:Y:S04]  /*39a0*/  LDS R88, [R77+UR5+-0x138] ;  /* 0xfffec8054d587984 */ /* 0x000ee80008000800 */
[----:B------:R-:W4:Y:S04]  /*39b0*/  LDS R136, [R77+UR5+0x8] ;  /* 0x000008054d887984 */ /* 0x000f280008000800 */
[----:B------:R-:W5:Y:S04]  /*39c0*/  LDS R141, [R77+UR5+0xa8] ;  /* 0x0000a8054d8d7984 */ /* 0x000f680008000800 */
[----:B------:R-:W5:Y:S04]  /*39d0*/  LDS R116, [R76+UR5+-0x130] ;  /* 0xfffed0054c747984 */ /* 0x000f680008000800 */
[----:B------:R-:W5:Y:S04]  /*39e0*/  LDS R120, [R76+UR5+-0x104] ;  /* 0xfffefc054c787984 */ /* 0x000f680008000800 */
[----:B------:R-:W5:Y:S04]  /*39f0*/  LDS R123, [R76+UR5+-0x138] ;  /* 0xfffec8054c7b7984 */ /* 0x000f680008000800 */
[----:B------:R-:W5:Y:S04]  /*3a00*/  LDS R121, [R76+UR5+-0x100] ;  /* 0xffff00054c797984 */ /* 0x000f680008000800 */
[----:B------:R-:W5:Y:S01]  /*3a10*/  LDS R124, [R76+UR5+-0xfc] ;  /* 0xffff04054c7c7984 */ /* 0x000f620008000800 */
[----:B0-----:R-:W-:-:S03]  /*3a20*/  FFMA R118, R89, R92, R91 ;  /* 0x0000005c59767223 */ /* 0x001fc6000000005b */
[----:B------:R-:W0:Y:S01]  /*3a30*/  LDS R129, [R76+UR5+-0xd0] ;  /* 0xffff30054c817984 */ /* 0x000e220008000800 */
[----:B-1----:R-:W-:-:S03]  /*3a40*/  FFMA R139, R89, R133, R70 ;  /* 0x00000085598b7223 */ /* 0x002fc60000000046 */
[----:B------:R-:W-:Y:S01]  /*3a50*/  LDS R93, [R77+UR5+-0x84] ;  /* 0xffff7c054d5d7984 */ /* 0x000fe20008000800 */
[----:B--2---:R-:W-:-:S03]  /*3a60*/  FFMA R134, R89, R130, R71 ;  /* 0x0000008259867223 */ /* 0x004fc60000000047 */
[----:B------:R-:W1:Y:S01]  /*3a70*/  LDS R86, [R76+UR5+-0x9c] ;  /* 0xffff64054c567984 */ /* 0x000e620008000800 */
[C---:B---3--:R-:W-:Y:S01]  /*3a80*/  FFMA R132, R88.reuse, R130, R96 ;  /* 0x0000008258847223 */ /* 0x048fe20000000060 */
[C---:B------:R-:W-:Y:S01]  /*3a90*/  FFMA R102, R88.reuse, R92, R102 ;  /* 0x0000005c58667223 */ /* 0x040fe20000000066 */
[----:B------:R-:W-:Y:S01]  /*3aa0*/  FFMA R135, R88, R133, R95 ;  /* 0x0000008558877223 */ /* 0x000fe2000000005f */
[----:B------:R-:W2:Y:S01]  /*3ab0*/  LDS R85, [R76+UR5+-0x98] ;  /* 0xffff68054c557984 */ /* 0x000ea20008000800 */
[CC--:B----4-:R-:W-:Y:S01]  /*3ac0*/  FFMA R70, R130.reuse, R136.reuse, R62 ;  /* 0x0000008882467223 */ /* 0x0d0fe2000000003e */
[C---:B------:R-:W-:Y:S02]  /*3ad0*/  FFMA R95, R133.reuse, R136, R61 ;  /* 0x00000088855f7223 */ /* 0x040fe4000000003d */
[----:B------:R-:W3:Y:S01]  /*3ae0*/  LDS R83, [R76+UR5+-0x68] ;  /* 0xffff98054c537984 */ /* 0x000ee20008000800 */
[-C--:B-----5:R-:W-:Y:S01]  /*3af0*/  FFMA R130, R130, R141.reuse, R53 ;  /* 0x0000008d82827223 */ /* 0x0a0fe20000000035 */
[----:B------:R-:W-:-:S02]  /*3b00*/  FFMA R133, R133, R141, R52 ;  /* 0x0000008d85857223 */ /* 0x000fc40000000034 */
[----:B------:R-:W4:Y:S01]  /*3b10*/  LDS R84, [R76+UR5+-0x94] ;  /* 0xffff6c054c547984 */ /* 0x000f220008000800 */
[CC--:B------:R-:W-:Y:S01]  /*3b20*/  FFMA R119, R89.reuse, R116.reuse, R90 ;  /* 0x0000007459777223 */ /* 0x0c0fe2000000005a */
[C---:B------:R-:W-:Y:S02]  /*3b30*/  FFMA R117, R88.reuse, R116, R101 ;  /* 0x0000007458757223 */ /* 0x040fe40000000065 */
[----:B------:R-:W5:Y:S01]  /*3b40*/  LDS R82, [R76+UR5+-0x64] ;  /* 0xffff9c054c527984 */ /* 0x000f620008000800 */
[CC--:B------:R-:W-:Y:S01]  /*3b50*/  FFMA R90, R89.reuse, R120.reuse, R75 ;  /* 0x00000078595a7223 */ /* 0x0c0fe2000000004b */
[C---:B------:R-:W-:Y:S02]  /*3b60*/  FFMA R122, R88.reuse, R120, R100 ;  /* 0x00000078587a7223 */ /* 0x040fe40000000064 */
[----:B------:R-:W5:Y:S01]  /*3b70*/  LDS R81, [R76+UR5+-0x60] ;  /* 0xffffa0054c517984 */ /* 0x000f620008000800 */
[-C--:B------:R-:W-:Y:S01]  /*3b80*/  FFMA R94, R89, R123.reuse, R94 ;  /* 0x0000007b595e7223 */ /* 0x080fe2000000005e */
[----:B------:R-:W-:Y:S01]  /*3b90*/  FFMA R114, R88, R123, R103 ;  /* 0x0000007b58727223 */ /* 0x000fe20000000067 */
[----:B------:R-:W-:Y:S01]  /*3ba0*/  FFMA R75, R123, R136, R69 ;  /* 0x000000887b4b7223 */ /* 0x000fe20000000045 */
[----:B------:R-:W5:Y:S01]  /*3bb0*/  LDS R80, [R76+UR5+-0x34] ;  /* 0xffffcc054c507984 */ /* 0x000f620008000800 */
[----:B------:R-:W-:Y:S01]  /*3bc0*/  FFMA R127, R89, R121, R74 ;  /* 0x00000079597f7223 */ /* 0x000fe2000000004a */
[-C--:B------:R-:W-:Y:S01]  /*3bd0*/  FFMA R123, R123, R141.reuse, R60 ;  /* 0x0000008d7b7b7223 */ /* 0x080fe2000000003c */
[----:B------:R-:W-:Y:S01]  /*3be0*/  FFMA R60, R92, R141, R59 ;  /* 0x0000008d5c3c7223 */ /* 0x000fe2000000003b */
[----:B------:R-:W5:Y:S01]  /*3bf0*/  LDS R79, [R76+UR5+-0x30] ;  /* 0xffffd0054c4f7984 */ /* 0x000f620008000800 */
[CC--:B------:R-:W-:Y:S01]  /*3c00*/  FFMA R128, R89.reuse, R124.reuse, R73 ;  /* 0x0000007c59807223 */ /* 0x0c0fe20000000049 */
[C---:B------:R-:W-:Y:S01]  /*3c10*/  FFMA R125, R88.reuse, R121, R99 ;  /* 0x00000079587d7223 */ /* 0x040fe20000000063 */
[C---:B------:R-:W-:Y:S01]  /*3c20*/  FFMA R126, R88.reuse, R124, R98 ;  /* 0x0000007c587e7223 */ /* 0x040fe20000000062 */
[----:B------:R-:W5:Y:S01]  /*3c30*/  LDS R78, [R76+UR5+-0x2c] ;  /* 0xffffd4054c4e7984 */ /* 0x000f620008000800 */
[-C--:B0-----:R-:W-:Y:S01]  /*3c40*/  FFMA R137, R89, R129.reuse, R72 ;  /* 0x0000008159897223 */ /* 0x081fe20000000048 */
[----:B------:R-:W-:Y:S01]  /*3c50*/  FFMA R131, R88, R129, R97 ;  /* 0x0000008158837223 */ /* 0x000fe20000000061 */
[CC--:B------:R-:W-:Y:S01]  /*3c60*/  FFMA R89, R116.reuse, R136.reuse, R67 ;  /* 0x0000008874597223 */ /* 0x0c0fe20000000043 */
[----:B------:R-:W0:Y:S01]  /*3c70*/  LDS R87, [R77+UR5+-0x124] ;  /* 0xfffedc054d577984 */ /* 0x000e220008000800 */
[----:B------:R-:W-:Y:S01]  /*3c80*/  FFMA R59, R116, R141, R58 ;  /* 0x0000008d743b7223 */ /* 0x000fe2000000003a */
[-C--:B------:R-:W-:Y:S01]  /*3c90*/  FFMA R88, R92, R136.reuse, R68 ;  /* 0x000000885c587223 */ /* 0x080fe20000000044 */
[----:B------:R-:W-:Y:S01]  /*3ca0*/  FFMA R74, R120, R136, R66 ;  /* 0x00000088784a7223 */ /* 0x000fe20000000042 */
[----:B------:R-:W0:Y:S01]  /*3cb0*/  LDS R91, [R77+UR5+0x1c] ;  /* 0x00001c054d5b7984 */ /* 0x000e220008000800 */
[----:B-1----:R-:W-:Y:S01]  /*3cc0*/  FFMA R116, R93, R86, R94 ;  /* 0x000000565d747223 */ /* 0x002fe2000000005e */
[-C--:B------:R-:W-:Y:S01]  /*3cd0*/  FFMA R73, R121, R136.reuse, R65 ;  /* 0x0000008879497223 */ /* 0x080fe20000000041 */
[-C--:B------:R-:W-:Y:S01]  /*3ce0*/  FFMA R72, R124, R136.reuse, R64 ;  /* 0x000000887c487223 */ /* 0x080fe20000000040 */
[----:B------:R-:W1:Y:S01]  /*3cf0*/  LDS R53, [R77+UR5+0xbc] ;  /* 0x0000bc054d357984 */ /* 0x000e620008000800 */
[----:B--2---:R-:W-:Y:S01]  /*3d00*/  FFMA R97, R93, R85, R118 ;  /* 0x000000555d617223 */ /* 0x004fe20000000076 */
[----:B------:R-:W-:Y:S01]  /*3d10*/  FFMA R58, R120, R141, R57 ;  /* 0x0000008d783a7223 */ /* 0x000fe20000000039 */
[----:B------:R-:W-:Y:S01]  /*3d20*/  FFMA R71, R129, R136, R63 ;  /* 0x0000008881477223 */ /* 0x000fe2000000003f */
[----:B---3--:R-:W-:Y:S01]  /*3d30*/  FFMA R103, R93, R83, R90 ;  /* 0x000000535d677223 */ /* 0x008fe2000000005a */
[-C--:B------:R-:W-:Y:S01]  /*3d40*/  FFMA R57, R121, R141.reuse, R56 ;  /* 0x0000008d79397223 */ /* 0x080fe20000000038 */
[----:B------:R-:W-:Y:S01]  /*3d50*/  LDS R66, [R76+UR5+0x34] ;  /* 0x000034054c427984 */ /* 0x000fe20008000800 */
[-C--:B------:R-:W-:Y:S01]  /*3d60*/  FFMA R124, R124, R141.reuse, R55 ;  /* 0x0000008d7c7c7223 */ /* 0x080fe20000000037 */
[----:B----4-:R-:W-:Y:S01]  /*3d70*/  FFMA R94, R93, R84, R119 ;  /* 0x000000545d5e7223 */ /* 0x010fe20000000077 */
[----:B------:R-:W-:Y:S01]  /*3d80*/  FFMA R129, R129, R141, R54 ;  /* 0x0000008d81817223 */ /* 0x000fe20000000036 */
[----:B------:R-:W-:Y:S01]  /*3d90*/  LDS R68, [R76+UR5+0x4] ;  /* 0x000004054c447984 */ /* 0x000fe20008000800 */
[----:B-----5:R-:W-:-:S03]  /*3da0*/  FFMA R92, R93, R82, R127 ;  /* 0x000000525d5c7223 */ /* 0x020fc6000000007f */
[----:B------:R-:W2:Y:S01]  /*3db0*/  LDS R127, [R77+UR5+-0x70] ;  /* 0xffff90054d7f7984 */ /* 0x000ea20008000800 */
[----:B------:R-:W-:-:S03]  /*3dc0*/  FFMA R101, R93, R81, R128 ;  /* 0x000000515d657223 */ /* 0x000fc60000000080 */
[----:B------:R-:W3:Y:S01]  /*3dd0*/  LDS R65, [R76+UR5+0x38] ;  /* 0x000038054c417984 */ /* 0x000ee20008000800 */
[----:B------:R-:W-:-:S03]  /*3de0*/  FFMA R90, R93, R80, R137 ;  /* 0x000000505d5a7223 */ /* 0x000fc60000000089 */
[----:B------:R-:W4:Y:S01]  /*3df0*/  LDS R69, [R76+UR5] ;  /* 0x000000054c457984 */ /* 0x000f220008000800 */
[----:B------:R-:W-:-:S03]  /*3e00*/  FFMA R99, R93, R79, R134 ;  /* 0x0000004f5d637223 */ /* 0x000fc60000000086 */
[----:B------:R-:W5:Y:S01]  /*3e10*/  LDS R67, [R76+UR5+0x8] ;  /* 0x000008054c437984 */ /* 0x000f620008000800 */
[----:B------:R-:W-:-:S03]  /*3e20*/  FFMA R118, R93, R78, R139 ;  /* 0x0000004e5d767223 */ /* 0x000fc6000000008b */
[----:B------:R-:W5:Y:S01]  /*3e30*/  LDS R64, [R76+UR5+0x3c] ;  /* 0x00003c054c407984 */ /* 0x000f620008000800 */
[C---:B0-----:R-:W-:Y:S01]  /*3e40*/  FFMA R93, R87.reuse, R85, R102 ;  /* 0x00000055575d7223 */ /* 0x041fe20000000066 */
[C---:B------:R-:W-:Y:S01]  /*3e50*/  FFMA R100, R87.reuse, R84, R117 ;  /* 0x0000005457647223 */ /* 0x040fe20000000075 */
[C---:B------:R-:W-:Y:S01]  /*3e60*/  FFMA R114, R87.reuse, R86, R114 ;  /* 0x0000005657727223 */ /* 0x040fe20000000072 */
[C---:B------:R-:W-:Y:S01]  /*3e70*/  FFMA R121, R87.reuse, R83, R122 ;  /* 0x0000005357797223 */ /* 0x040fe2000000007a */
[----:B------:R-:W-:Y:S01]  /*3e80*/  FFMA R102, R86, R91, R75 ;  /* 0x0000005b56667223 */ /* 0x000fe2000000004b */
[C---:B------:R-:W-:Y:S01]  /*3e90*/  FFMA R98, R87.reuse, R82, R125 ;  /* 0x0000005257627223 */ /* 0x040fe2000000007d */
[C---:B------:R-:W-:Y:S01]  /*3ea0*/  FFMA R119, R87.reuse, R81, R126 ;  /* 0x0000005157777223 */ /* 0x040fe2000000007e */
[C---:B------:R-:W-:Y:S01]  /*3eb0*/  FFMA R96, R87.reuse, R80, R131 ;  /* 0x0000005057607223 */ /* 0x040fe20000000083 */
[C---:B------:R-:W-:Y:S01]  /*3ec0*/  FFMA R117, R87.reuse, R79, R132 ;  /* 0x0000004f57757223 */ /* 0x040fe20000000084 */
[----:B------:R-:W-:Y:S01]  /*3ed0*/  FFMA R120, R87, R78, R135 ;  /* 0x0000004e57787223 */ /* 0x000fe20000000087 */
[-C--:B------:R-:W-:Y:S01]  /*3ee0*/  FFMA R75, R83, R91.reuse, R74 ;  /* 0x0000005b534b7223 */ /* 0x080fe2000000004a */
[----:B------:R-:W0:Y:S01]  /*3ef0*/  LDS R63, [R76+UR5+0x68] ;  /* 0x000068054c3f7984 */ /* 0x000e220008000800 */
[-C--:B------:R-:W-:Y:S01]  /*3f00*/  FFMA R87, R85, R91.reuse, R88 ;  /* 0x0000005b55577223 */ /* 0x080fe20000000058 */
[-C--:B------:R-:W-:Y:S01]  /*3f10*/  FFMA R74, R82, R91.reuse, R73 ;  /* 0x0000005b524a7223 */ /* 0x080fe20000000049 */
[-C--:B------:R-:W-:Y:S01]  /*3f20*/  FFMA R88, R84, R91.reuse, R89 ;  /* 0x0000005b54587223 */ /* 0x080fe20000000059 */
[----:B------:R-:W0:Y:S01]  /*3f30*/  LDS R62, [R76+UR5+0x6c] ;  /* 0x00006c054c3e7984 */ /* 0x000e220008000800 */
[-C--:B------:R-:W-:Y:S01]  /*3f40*/  FFMA R73, R81, R91.reuse, R72 ;  /* 0x0000005b51497223 */ /* 0x080fe20000000048 */
[-C--:B------:R-:W-:Y:S01]  /*3f50*/  FFMA R72, R80, R91.reuse, R71 ;  /* 0x0000005b50487223 */ /* 0x080fe20000000047 */
[-C--:B------:R-:W-:Y:S01]  /*3f60*/  FFMA R71, R79, R91.reuse, R70 ;  /* 0x0000005b4f477223 */ /* 0x080fe20000000046 */
[----:B------:R-:W0:Y:S01]  /*3f70*/  LDS R125, [R77+UR5+-0x110] ;  /* 0xfffef0054d7d7984 */ /* 0x000e220008000800 */
[----:B------:R-:W-:Y:S01]  /*3f80*/  FFMA R70, R78, R91, R95 ;  /* 0x0000005b4e467223 */ /* 0x000fe2000000005f */
[-C--:B-1----:R-:W-:Y:S01]  /*3f90*/  FFMA R86, R86, R53.reuse, R123 ;  /* 0x0000003556567223 */ /* 0x082fe2000000007b */
[-C--:B------:R-:W-:Y:S01]  /*3fa0*/  FFMA R83, R83, R53.reuse, R58 ;  /* 0x0000003553537223 */ /* 0x080fe2000000003a */
[----:B------:R-:W1:Y:S01]  /*3fb0*/  LDS R61, [R76+UR5+0x70] ;  /* 0x000070054c3d7984 */ /* 0x000e620008000800 */
[-C--:B------:R-:W-:Y:S01]  /*3fc0*/  FFMA R85, R85, R53.reuse, R60 ;  /* 0x0000003555557223 */ /* 0x080fe2000000003c */
[-C--:B------:R-:W-:Y:S01]  /*3fd0*/  FFMA R84, R84, R53.reuse, R59 ;  /* 0x0000003554547223 */ /* 0x080fe2000000003b */
[-C--:B------:R-:W-:Y:S01]  /*3fe0*/  FFMA R82, R82, R53.reuse, R57 ;  /* 0x0000003552527223 */ /* 0x080fe20000000039 */
[----:B------:R-:W1:Y:S01]  /*3ff0*/  LDS R89, [R77+UR5+0x30] ;  /* 0x000030054d597984 */ /* 0x000e620008000800 */
[-C--:B------:R-:W-:Y:S01]  /*4000*/  FFMA R131, R81, R53.reuse, R124 ;  /* 0x0000003551837223 */ /* 0x080fe2000000007c */
[-C--:B------:R-:W-:Y:S01]  /*4010*/  FFMA R126, R80, R53.reuse, R129 ;  /* 0x00000035507e7223 */ /* 0x080fe20000000081 */
[-C--:B------:R-:W-:Y:S01]  /*4020*/  FFMA R135, R79, R53.reuse, R130 ;  /* 0x000000354f877223 */ /* 0x080fe20000000082 */
[----:B------:R-:W1:Y:S01]  /*4030*/  LDS R91, [R77+UR5+0xd0] ;  /* 0x0000d0054d5b7984 */ /* 0x000e620008000800 */
[----:B------:R-:W-:Y:S01]  /*4040*/  FFMA R128, R78, R53, R133 ;  /* 0x000000354e807223 */ /* 0x000fe20000000085 */
[C---:B--2---:R-:W-:Y:S01]  /*4050*/  FFMA R122, R127.reuse, R66, R103 ;  /* 0x000000427f7a7223 */ /* 0x044fe20000000067 */
[C---:B------:R-:W-:Y:S01]  /*4060*/  FFMA R80, R127.reuse, R68, R97 ;  /* 0x000000447f507223 */ /* 0x040fe20000000061 */
[----:B------:R-:W-:Y:S01]  /*4070*/  LDS R123, [R77+UR5+-0x5c] ;  /* 0xffffa4054d7b7984 */ /* 0x000fe20008000800 */
[C---:B---3--:R-:W-:Y:S01]  /*4080*/  FFMA R103, R127.reuse, R65, R92 ;  /* 0x000000417f677223 */ /* 0x048fe2000000005c */
[C---:B----4-:R-:W-:Y:S01]  /*4090*/  FFMA R116, R127.reuse, R69, R116 ;  /* 0x000000457f747223 */ /* 0x050fe20000000074 */
[C---:B-----5:R-:W-:Y:S01]  /*40a0*/  FFMA R97, R127.reuse, R67, R94 ;  /* 0x000000437f617223 */ /* 0x060fe2000000005e */
[----:B------:R-:W2:Y:S01]  /*40b0*/  LDS R58, [R76+UR5+0xa4] ;  /* 0x0000a4054c3a7984 */ /* 0x000ea20008000800 */
[----:B------:R-:W-:-:S03]  /*40c0*/  FFMA R92, R127, R64, R101 ;  /* 0x000000407f5c7223 */ /* 0x000fc60000000065 */
[----:B------:R-:W3:Y:S04]  /*40d0*/  LDS R56, [R76+UR5+0xd4] ;  /* 0x0000d4054c387984 */ /* 0x000ee80008000800 */
[----:B------:R-:W4:Y:S04]  /*40e0*/  LDS R60, [R76+UR5+0x9c] ;  /* 0x00009c054c3c7984 */ /* 0x000f280008000800 */
[----:B------:R-:W5:Y:S01]  /*40f0*/  LDS R59, [R76+UR5+0xa0] ;  /* 0x0000a0054c3b7984 */ /* 0x000f620008000800 */
[----:B0-----:R-:W-:-:S03]  /*4100*/  FFMA R129, R127, R63, R90 ;  /* 0x0000003f7f817223 */ /* 0x001fc6000000005a */
[----:B------:R-:W0:Y:S01]  /*4110*/  LDS R57, [R76+UR5+0xd0] ;  /* 0x0000d0054c397984 */ /* 0x000e220008000800 */
[----:B------:R-:W-:-:S03]  /*4120*/  FFMA R124, R127, R62, R99 ;  /* 0x0000003e7f7c7223 */ /* 0x000fc60000000063 */
[----:B------:R-:W0:Y:S01]  /*4130*/  LDS R55, [R76+UR5+0xd8] ;  /* 0x0000d8054c377984 */ /* 0x000e220008000800 */
[C---:B------:R-:W-:Y:S01]  /*4140*/  FFMA R78, R125.reuse, R68, R93 ;  /* 0x000000447d4e7223 */ /* 0x040fe2000000005d */
[C---:B------:R-:W-:Y:S01]  /*4150*/  FFMA R101, R125.reuse, R67, R100 ;  /* 0x000000437d657223 */ /* 0x040fe20000000064 */
[----:B------:R-:W-:Y:S01]  /*4160*/  FFMA R99, R125, R65, R98 ;  /* 0x000000417d637223 */ /* 0x000fe20000000062 */
[----:B------:R-:W0:Y:S01]  /*4170*/  LDS R54, [R76+UR5+0x104] ;  /* 0x000104054c367984 */ /* 0x000e220008000800 */
[----:B-1----:R-:W-:Y:S01]  /*4180*/  FFMA R127, R127, R61, R118 ;  /* 0x0000003d7f7f7223 */ /* 0x002fe20000000076 */
[C---:B------:R-:W-:Y:S01]  /*4190*/  FFMA R93, R125.reuse, R63, R96 ;  /* 0x0000003f7d5d7223 */ /* 0x040fe20000000060 */
[C---:B------:R-:W-:Y:S01]  /*41a0*/  FFMA R114, R125.reuse, R69, R114 ;  /* 0x000000457d727223 */ /* 0x040fe20000000072 */
[----:B------:R-:W1:Y:S01]  /*41b0*/  LDS R53, [R76+UR5+0x108] ;  /* 0x000108054c357984 */ /* 0x000e620008000800 */
[C---:B------:R-:W-:Y:S01]  /*41c0*/  FFMA R100, R125.reuse, R66, R121 ;  /* 0x000000427d647223 */ /* 0x040fe20000000079 */
[C---:B------:R-:W-:Y:S01]  /*41d0*/  FFMA R98, R125.reuse, R64, R119 ;  /* 0x000000407d627223 */ /* 0x040fe20000000077 */
[C---:B------:R-:W-:Y:S01]  /*41e0*/  FFMA R96, R125.reuse, R62, R117 ;  /* 0x0000003e7d607223 */ /* 0x040fe20000000075 */
[----:B------:R-:W1:Y:S01]  /*41f0*/  LDS R95, [R77+UR5+-0xfc] ;  /* 0xffff04054d5f7984 */ /* 0x000e620008000800 */
[----:B------:R-:W-:Y:S01]  /*4200*/  FFMA R118, R68, R89, R87 ;  /* 0x0000005944767223 */ /* 0x000fe20000000057 */
[----:B------:R-:W-:Y:S01]  /*4210*/  FFMA R125, R125, R61, R120 ;  /* 0x0000003d7d7d7223 */ /* 0x000fe20000000078 */
        /* <DEDUP_REMOVED lines=10> */
[----:B------:R-:W-:Y:S01]  /*42c0*/  UIADD3 UR5, UPT, UPT, UR5, 0x4, URZ ;  /* 0x0000000405057890 */ /* 0x000fe2000fffe0ff */
[----:B------:R-:W-:Y:S01]  /*42d0*/  FFMA R133, R61, R89, R70 ;  /* 0x000000593d857223 */ /* 0x000fe20000000046 */
[-C--:B------:R-:W-:Y:S01]  /*42e0*/  FFMA R89, R69, R91.reuse, R86 ;  /* 0x0000005b45597223 */ /* 0x080fe20000000056 */
[-C--:B------:R-:W-:Y:S01]  /*42f0*/  FFMA R86, R68, R91.reuse, R85 ;  /* 0x0000005b44567223 */ /* 0x080fe20000000055 */
[----:B------:R-:W-:Y:S01]  /*4300*/  UISETP.NE.AND UP0, UPT, UR5, 0x14c, UPT ;  /* 0x0000014c0500788c */ /* 0x000fe2000bf05270 */
[-C--:B------:R-:W-:Y:S01]  /*4310*/  FFMA R85, R67, R91.reuse, R84 ;  /* 0x0000005b43557223 */ /* 0x080fe20000000054 */
[-C--:B------:R-:W-:Y:S01]  /*4320*/  FFMA R84, R66, R91.reuse, R83 ;  /* 0x0000005b42547223 */ /* 0x080fe20000000053 */
[-C--:B------:R-:W-:Y:S01]  /*4330*/  FFMA R83, R65, R91.reuse, R82 ;  /* 0x0000005b41537223 */ /* 0x080fe20000000052 */
[-C--:B------:R-:W-:Y:S01]  /*4340*/  FFMA R82, R64, R91.reuse, R131 ;  /* 0x0000005b40527223 */ /* 0x080fe20000000083 */
[-C--:B------:R-:W-:Y:S01]  /*4350*/  FFMA R131, R63, R91.reuse, R126 ;  /* 0x0000005b3f837223 */ /* 0x080fe2000000007e */
[-C--:B------:R-:W-:Y:S01]  /*4360*/  FFMA R126, R62, R91.reuse, R135 ;  /* 0x0000005b3e7e7223 */ /* 0x080fe20000000087 */
[----:B------:R-:W-:Y:S01]  /*4370*/  FFMA R135, R61, R91, R128 ;  /* 0x0000005b3d877223 */ /* 0x000fe20000000080 */
[C---:B--2---:R-:W-:Y:S01]  /*4380*/  FFMA R90, R123.reuse, R58, R97 ;  /* 0x0000003a7b5a7223 */ /* 0x044fe20000000061 */
[C---:B---3--:R-:W-:Y:S01]  /*4390*/  FFMA R74, R123.reuse, R56, R103 ;  /* 0x000000387b4a7223 */ /* 0x048fe20000000067 */
[C---:B----4-:R-:W-:Y:S01]  /*43a0*/  FFMA R94, R123.reuse, R60, R116 ;  /* 0x0000003c7b5e7223 */ /* 0x050fe20000000074 */
[C---:B-----5:R-:W-:Y:S01]  /*43b0*/  FFMA R91, R123.reuse, R59, R80 ;  /* 0x0000003b7b5b7223 */ /* 0x060fe20000000050 */
[C---:B0-----:R-:W-:Y:S01]  /*43c0*/  FFMA R75, R123.reuse, R57, R122 ;  /* 0x000000397b4b7223 */ /* 0x041fe2000000007a */
[C---:B------:R-:W-:Y:S01]  /*43d0*/  FFMA R73, R123.reuse, R55, R92 ;  /* 0x000000377b497223 */ /* 0x040fe2000000005c */
[C---:B------:R-:W-:Y:S01]  /*43e0*/  FFMA R72, R123.reuse, R54, R129 ;  /* 0x000000367b487223 */ /* 0x040fe20000000081 */
[----:B-1----:R-:W-:Y:S01]  /*43f0*/  FFMA R71, R123, R53, R124 ;  /* 0x000000357b477223 */ /* 0x002fe2000000007c */
[C---:B------:R-:W-:Y:S01]  /*4400*/  FFMA R103, R95.reuse, R60, R114 ;  /* 0x0000003c5f677223 */ /* 0x040fe20000000072 */
[C---:B------:R-:W-:Y:S01]  /*4410*/  FFMA R102, R95.reuse, R59, R78 ;  /* 0x0000003b5f667223 */ /* 0x040fe2000000004e */
[C---:B------:R-:W-:Y:S01]  /*4420*/  FFMA R101, R95.reuse, R58, R101 ;  /* 0x0000003a5f657223 */ /* 0x040fe20000000065 */
[C---:B------:R-:W-:Y:S01]  /*4430*/  FFMA R100, R95.reuse, R57, R100 ;  /* 0x000000395f647223 */ /* 0x040fe20000000064 */
[C---:B------:R-:W-:Y:S01]  /*4440*/  FFMA R99, R95.reuse, R56, R99 ;  /* 0x000000385f637223 */ /* 0x040fe20000000063 */
[C---:B------:R-:W-:Y:S01]  /*4450*/  FFMA R98, R95.reuse, R55, R98 ;  /* 0x000000375f627223 */ /* 0x040fe20000000062 */
[C---:B------:R-:W-:Y:S01]  /*4460*/  FFMA R97, R95.reuse, R54, R93 ;  /* 0x000000365f617223 */ /* 0x040fe2000000005d */
[----:B------:R-:W-:Y:S01]  /*4470*/  FFMA R96, R95, R53, R96 ;  /* 0x000000355f607223 */ /* 0x000fe20000000060 */
[-C--:B------:R-:W-:Y:S01]  /*4480*/  FFMA R70, R123, R52.reuse, R127 ;  /* 0x000000347b467223 */ /* 0x080fe2000000007f */
[----:B------:R-:W-:Y:S01]  /*4490*/  FFMA R95, R95, R52, R125 ;  /* 0x000000345f5f7223 */ /* 0x000fe2000000007d */
[-C--:B------:R-:W-:Y:S01]  /*44a0*/  FFMA R69, R60, R79.reuse, R117 ;  /* 0x0000004f3c457223 */ /* 0x080fe20000000075 */
[-C--:B------:R-:W-:Y:S01]  /*44b0*/  FFMA R68, R59, R79.reuse, R118 ;  /* 0x0000004f3b447223 */ /* 0x080fe20000000076 */
[-C--:B------:R-:W-:Y:S01]  /*44c0*/  FFMA R67, R58, R79.reuse, R87 ;  /* 0x0000004f3a437223 */ /* 0x080fe20000000057 */
[-C--:B------:R-:W-:Y:S01]  /*44d0*/  FFMA R66, R57, R79.reuse, R88 ;  /* 0x0000004f39427223 */ /* 0x080fe20000000058 */
[-C--:B------:R-:W-:Y:S01]  /*44e0*/  FFMA R65, R56, R79.reuse, R119 ;  /* 0x0000004f38417223 */ /* 0x080fe20000000077 */
[-C--:B------:R-:W-:Y:S01]  /*44f0*/  FFMA R64, R55, R79.reuse, R120 ;  /* 0x0000004f37407223 */ /* 0x080fe20000000078 */
[-C--:B------:R-:W-:Y:S01]  /*4500*/  FFMA R63, R54, R79.reuse, R121 ;  /* 0x0000004f363f7223 */ /* 0x080fe20000000079 */
        /* <DEDUP_REMOVED lines=11> */
[----:B------:R-:W-:Y:S06]  /*45c0*/  BRA.U UP0, `(.L_x_4) ;  /* 0xfffffff100e47547 */ /* 0x000fec000b83ffff */
[----:B------:R-:W-:Y:S01]  /*45d0*/  HFMA2 R81, -RZ, RZ, 0, 5.9604644775390625e-08 ;  /* 0x00000001ff517431 */ /* 0x000fe200000001ff */
[----:B------:R-:W-:Y:S01]  /*45e0*/  UPLOP3.LUT UP0, UPT, UPT, UPT, UPT, 0x40, 0x4 ;  /* 0x000000000004789c */ /* 0x000fe20003f0e870 */
[----:B------:R-:W-:Y:S10]  /*45f0*/  BRA.U UP1, `(.L_x_5) ;  /* 0xfffffff101c87547 */ /* 0x000ff4000b83ffff */
[----:B------:R-:W-:-:S05]  /*4600*/  VIADD R113, R113, 0x1 ;  /* 0x0000000171717836 */ /* 0x000fca0000000000 */
[----:B------:R-:W-:-:S13]  /*4610*/  ISETP.NE.AND P0, PT, R113, 0x5, PT ;  /* 0x000000057100780c */ /* 0x000fda0003f05270 */
[----:B------:R-:W-:Y:S05]  /*4620*/  @P0 BRA `(.L_x_6) ;  /* 0xffffffdc00740947 */ /* 0x000fea000383ffff */
[----:B------:R-:W-:Y:S05]  /*4630*/  BRA.U UP2, `(.L_x_7) ;  /* 0xffffffdd02087547 */ /* 0x000fea000b83ffff */
[----:B------:R-:W0:Y:S01]  /*4640*/  S2R R6, SR_TID.X ;  /* 0x0000000000067919 */ /* 0x000e220000002100 */
[----:B------:R-:W1:Y:S01]  /*4650*/  LDC.64 R4, c[0x0][0x398] ;  /* 0x0000e600ff047b82 */ /* 0x000e620000000a00 */
[----:B0-----:R-:W-:-:S05]  /*4660*/  PRMT R0, R6, 0x9910, RZ ;  /* 0x0000991006007816 */ /* 0x001fca00000000ff */
[----:B------:R-:W-:-:S05]  /*4670*/  IMAD R0, R0, 0x56, RZ ;  /* 0x0000005600007824 */ /* 0x000fca00078e02ff */
[----:B------:R-:W-:-:S04]  /*4680*/  LOP3.LUT R0, R0, 0xffff, RZ, 0xc0, !PT ;  /* 0x0000ffff00007812 */ /* 0x000fc800078ec0ff */
[----:B------:R-:W-:-:S04]  /*4690*/  SHF.R.U32.HI R7, RZ, 0x8, R0 ;  /* 0x00000008ff077819 */ /* 0x000fc80000011600 */
[----:B------:R-:W-:-:S04]  /*46a0*/  LOP3.LUT R9, R7, 0xffff, RZ, 0xc0, !PT ;  /* 0x0000ffff07097812 */ /* 0x000fc800078ec0ff */
[----:B------:R-:W-:-:S05]  /*46b0*/  SHF.L.U32 R3, R9, 0x2, RZ ;  /* 0x0000000209037819 */ /* 0x000fca00000006ff */
[----:B-1----:R-:W-:-:S05]  /*46c0*/  IMAD.WIDE.U32 R4, R3, 0x4, R4 ;  /* 0x0000000403047825 */ /* 0x002fca00078e0004 */
[----:B------:R-:W2:Y:S04]  /*46d0*/  LDG.E.CONSTANT R0, desc[UR8][R4.64] ;  /* 0x0000000804007981 */ /* 0x000ea8000c1e9900 */
[----:B------:R-:W3:Y:S04]  /*46e0*/  LDG.E.CONSTANT R15, desc[UR8][R4.64+0x4] ;  /* 0x00000408040f7981 */ /* 0x000ee8000c1e9900 */
[----:B------:R-:W4:Y:S04]  /*46f0*/  LDG.E.CONSTANT R8, desc[UR8][R4.64+0x8] ;  /* 0x0000080804087981 */ /* 0x000f28000c1e9900 */
[----:B------:R0:W5:Y:S01]  /*4700*/  LDG.E.CONSTANT R17, desc[UR8][R4.64+0xc] ;  /* 0x00000c0804117981 */ /* 0x000162000c1e9900 */
[----:B------:R-:W-:-:S05]  /*4710*/  PRMT R3, R7, 0x9910, RZ ;  /* 0x0000991007037816 */ /* 0x000fca00000000ff */
[----:B------:R-:W-:-:S04]  /*4720*/  IMAD R3, R3, 0x3, RZ ;  /* 0x0000000303037824 */ /* 0x000fc800078e02ff */
[----:B------:R-:W-:-:S05]  /*4730*/  IMAD.MOV R3, RZ, RZ, -R3 ;  /* 0x000000ffff037224 */ /* 0x000fca00078e0a03 */
[----:B------:R-:W-:-:S04]  /*4740*/  PRMT R3, R3, 0x7710, RZ ;  /* 0x0000771003037816 */ /* 0x000fc800000000ff */
[----:B------:R-:W-:Y:S02]  /*4750*/  IADD3 R3, PT, PT, R3, R6, RZ ;  /* 0x0000000603037210 */ /* 0x000fe40007ffe0ff */
[----:B------:R-:W1:Y:S02]  /*4760*/  LDC.64 R6, c[0x0][0x390] ;  /* 0x0000e400ff067b82 */ /* 0x000e640000000a00 */
[----:B------:R-:W-:Y:S01]  /*4770*/  PRMT R10, R3, 0x9910, RZ ;  /* 0x00009910030a7816 */ /* 0x000fe200000000ff */
[----:B------:R-:W-:-:S04]  /*4780*/  IMAD.HI.U32 R3, R2, 0x55555556, RZ ;  /* 0x5555555602037827 */ /* 0x000fc800078e00ff */
[----:B------:R-:W-:Y:S02]  /*4790*/  IMAD R10, R10, 0x3, RZ ;  /* 0x000000030a0a7824 */ /* 0x000fe400078e02ff */
[----:B------:R-:W-:-:S03]  /*47a0*/  IMAD R2, R3, 0x6, R2 ;  /* 0x0000000603027824 */ /* 0x000fc600078e0202 */
[----:B------:R-:W-:Y:S01]  /*47b0*/  LOP3.LUT R3, R10, 0xff, RZ, 0xc0, !PT ;  /* 0x000000ff0a037812 */ /* 0x000fe200078ec0ff */
[----:B------:R-:W-:-:S04]  /*47c0*/  IMAD R2, R9, 0x144, R2 ;  /* 0x0000014409027824 */ /* 0x000fc800078e0202 */
[----:B------:R-:W-:-:S04]  /*47d0*/  IMAD R3, R2, 0x9, R3 ;  /* 0x0000000902037824 */ /* 0x000fc800078e0203 */
[----:B-1----:R-:W-:-:S04]  /*47e0*/  IMAD.WIDE.U32 R2, R3, 0x4, R6 ;  /* 0x0000000403027825 */ /* 0x002fc800078e0006 */
[--C-:B--2---:R-:W-:Y:S01]  /*47f0*/  FADD R102, R102, R0.reuse ;  /* 0x0000000066667221 */ /* 0x104fe20000000000 */
[--C-:B------:R-:W-:Y:S01]  /*4800*/  FADD R100, R100, R0.reuse ;  /* 0x0000000064647221 */ /* 0x100fe20000000000 */
[--C-:B------:R-:W-:Y:S01]  /*4810*/  FADD R98, R98, R0.reuse ;  /* 0x0000000062627221 */ /* 0x100fe20000000000 */
[--C-:B------:R-:W-:Y:S01]  /*4820*/  FADD R96, R96, R0.reuse ;  /* 0x0000000060607221 */ /* 0x100fe20000000000 */
[--C-:B---3--:R-:W-:Y:S01]  /*4830*/  FADD R94, R94, R15.reuse ;  /* 0x0000000f5e5e7221 */ /* 0x108fe20000000000 */
[----:B0-----:R-:W-:Y:S01]  /*4840*/  FMNMX R5, RZ, R102, !PT ;  /* 0x00000066ff057209 */ /* 0x001fe20007800000 */
[--C-:B------:R-:W-:Y:S01]  /*4850*/  FADD R90, R90, R15.reuse ;  /* 0x0000000f5a5a7221 */ /* 0x100fe20000000000 */
[----:B------:R-:W-:Y:S01]  /*4860*/  FMNMX R7, RZ, R100, !PT ;  /* 0x00000064ff077209 */ /* 0x000fe20007800000 */
[--C-:B------:R-:W-:Y:S01]  /*4870*/  FADD R74, R74, R15.reuse ;  /* 0x0000000f4a4a7221 */ /* 0x100fe20000000000 */
[----:B------:R-:W-:Y:S01]  /*4880*/  FMNMX R9, RZ, R98, !PT ;  /* 0x00000062ff097209 */ /* 0x000fe20007800000 */
[--C-:B------:R-:W-:Y:S01]  /*4890*/  FADD R72, R72, R15.reuse ;  /* 0x0000000f48487221 */ /* 0x100fe20000000000 */
[----:B------:R-:W-:Y:S01]  /*48a0*/  FMNMX R11, RZ, R96, !PT ;  /* 0x00000060ff0b7209 */ /* 0x000fe20007800000 */
[----:B------:R0:W-:Y:S01]  /*48b0*/  STG.E desc[UR8][R2.64+0x4], R5 ;  /* 0x0000040502007986 */ /* 0x0001e2000c101908 */
[--C-:B------:R-:W-:Y:S01]  /*48c0*/  FADD R103, R103, R0.reuse ;  /* 0x0000000067677221 */ /* 0x100fe20000000000 */
[--C-:B------:R-:W-:Y:S01]  /*48d0*/  FADD R101, R101, R0.reuse ;  /* 0x0000000065657221 */ /* 0x100fe20000000000 */
[--C-:B------:R-:W-:Y:S01]  /*48e0*/  FADD R99, R99, R0.reuse ;  /* 0x0000000063637221 */ /* 0x100fe20000000000 */
[----:B------:R1:W-:Y:S01]  /*48f0*/  STG.E desc[UR8][R2.64+0x6c], R7 ;  /* 0x00006c0702007986 */ /* 0x0003e2000c101908 */
[--C-:B------:R-:W-:Y:S01]  /*4900*/  FADD R97, R97, R0.reuse ;  /* 0x0000000061617221 */ /* 0x100fe20000000000 */
[----:B------:R-:W-:Y:S01]  /*4910*/  FADD R0, R95, R0 ;  /* 0x000000005f007221 */ /* 0x000fe20000000000 */
[--C-:B----4-:R-:W-:Y:S01]  /*4920*/  FADD R68, R68, R8.reuse ;  /* 0x0000000844447221 */ /* 0x110fe20000000000 */
[----:B------:R2:W-:Y:S01]  /*4930*/  STG.E desc[UR8][R2.64+0x74], R9 ;  /* 0x0000740902007986 */ /* 0x0005e2000c101908 */
[--C-:B------:R-:W-:Y:S01]  /*4940*/  FADD R66, R66, R8.reuse ;  /* 0x0000000842427221 */ /* 0x100fe20000000000 */
[--C-:B------:R-:W-:Y:S01]  /*4950*/  FADD R64, R64, R8.reuse ;  /* 0x0000000840407221 */ /* 0x100fe20000000000 */
[--C-:B------:R-:W-:Y:S01]  /*4960*/  FADD R62, R62, R8.reuse ;  /* 0x000000083e3e7221 */ /* 0x100fe20000000000 */
[----:B------:R3:W-:Y:S01]  /*4970*/  STG.E desc[UR8][R2.64+0xdc], R11 ;  /* 0x0000dc0b02007986 */ /* 0x0007e2000c101908 */
[----:B0-----:R-:W-:Y:S01]  /*4980*/  FMNMX R5, RZ, R94, !PT ;  /* 0x0000005eff057209 */ /* 0x001fe20007800000 */
[--C-:B------:R-:W-:Y:S01]  /*4990*/  FADD R91, R91, R15.reuse ;  /* 0x0000000f5b5b7221 */ /* 0x100fe20000000000 */
[----:B------:R-:W-:Y:S01]  /*49a0*/  FMNMX R13, RZ, R0, !PT ;  /* 0x00000000ff0d7209 */ /* 0x000fe20007800000 */
[--C-:B------:R-:W-:Y:S01]  /*49b0*/  FADD R75, R75, R15.reuse ;  /* 0x0000000f4b4b7221 */ /* 0x100fe20000000000 */
[----:B-1----:R-:W-:Y:S01]  /*49c0*/  FMNMX R7, RZ, R90, !PT ;  /* 0x0000005aff077209 */ /* 0x002fe20007800000 */
[----:B------:R0:W-:Y:S01]  /*49d0*/  STG.E desc[UR8][R2.64+0xb64], R5 ;  /* 0x000b640502007986 */ /* 0x0001e2000c101908 */
[--C-:B------:R-:W-:Y:S01]  /*49e0*/  FADD R73, R73, R15.reuse ;  /* 0x0000000f49497221 */ /* 0x100fe20000000000 */
[----:B--2---:R-:W-:Y:S01]  /*49f0*/  FMNMX R9, RZ, R74, !PT ;  /* 0x0000004aff097209 */ /* 0x004fe20007800000 */
[----:B------:R-:W-:Y:S01]  /*4a00*/  FADD R71, R71, R15 ;  /* 0x0000000f47477221 */ /* 0x000fe20000000000 */
[----:B------:R1:W-:Y:S01]  /*4a10*/  STG.E desc[UR8][R2.64+0xb6c], R7 ;  /* 0x000b6c0702007986 */ /* 0x0003e2000c101908 */
[--C-:B------:R-:W-:Y:S01]  /*4a20*/  FADD R69, R69, R8.reuse ;  /* 0x0000000845457221 */ /* 0x100fe20000000000 */
[----:B---3--:R-:W-:Y:S01]  /*4a30*/  FMNMX R11, RZ, R72, !PT ;  /* 0x00000048ff0b7209 */ /* 0x008fe20007800000 */
[--C-:B------:R-:W-:Y:S01]  /*4a40*/  FADD R67, R67, R8.reuse ;  /* 0x0000000843437221 */ /* 0x100fe20000000000 */
[----:B------:R2:W-:Y:S01]  /*4a50*/  STG.E desc[UR8][R2.64+0xbd4], R9 ;  /* 0x000bd40902007986 */ /* 0x0005e2000c101908 */
[--C-:B------:R-:W-:Y:S01]  /*4a60*/  FADD R65, R65, R8.reuse ;  /* 0x0000000841417221 */ /* 0x100fe20000000000 */
[--C-:B------:R-:W-:Y:S01]  /*4a70*/  FADD R63, R63, R8.reuse ;  /* 0x000000083f3f7221 */ /* 0x100fe20000000000 */
[--C-:B-----5:R-:W-:Y:S01]  /*4a80*/  FADD R60, R60, R17.reuse ;  /* 0x000000113c3c7221 */ /* 0x120fe20000000000 */
[----:B------:R3:W-:Y:S01]  /*4a90*/  STG.E desc[UR8][R2.64+0xc3c], R11 ;  /* 0x000c3c0b02007986 */ /* 0x0007e2000c101908 */
[----:B0-----:R-:W-:Y:S01]  /*4aa0*/  FMNMX R5, RZ, R68, !PT ;  /* 0x00000044ff057209 */ /* 0x001fe20007800000 */
[--C-:B------:R-:W-:Y:S01]  /*4ab0*/  FADD R59, R59, R17.reuse ;  /* 0x000000113b3b7221 */ /* 0x100fe20000000000 */
[--C-:B------:R-:W-:Y:S01]  /*4ac0*/  FADD R58, R58, R17.reuse ;  /* 0x000000113a3a7221 */ /* 0x100fe20000000000 */
[----:B-1----:R-:W-:Y:S01]  /*4ad0*/  FMNMX R7, RZ, R66, !PT ;  /* 0x00000042ff077209 */ /* 0x002fe20007800000 */
[--C-:B------:R-:W-:Y:S01]  /*4ae0*/  FADD R57, R57, R17.reuse ;  /* 0x0000001139397221 */ /* 0x100fe20000000000 */
[--C-:B------:R-:W-:Y:S01]  /*4af0*/  FADD R56, R56, R17.reuse ;  /* 0x0000001138387221 */ /* 0x100fe20000000000 */
[--C-:B------:R-:W-:Y:S01]  /*4b00*/  FADD R55, R55, R17.reuse ;  /* 0x0000001137377221 */ /* 0x100fe20000000000 */
[----:B--2---:R-:W-:Y:S01]  /*4b10*/  FMNMX R9, RZ, R64, !PT ;  /* 0x00000040ff097209 */ /* 0x004fe20007800000 */
[--C-:B------:R-:W-:Y:S01]  /*4b20*/  FADD R54, R54, R17.reuse ;  /* 0x0000001136367221 */ /* 0x100fe20000000000 */
[----:B------:R-:W-:Y:S01]  /*4b30*/  FADD R53, R53, R17 ;  /* 0x0000001135357221 */ /* 0x000fe20000000000 */
[----:B------:R-:W-:Y:S01]  /*4b40*/  FADD R15, R70, R15 ;  /* 0x0000000f460f7221 */ /* 0x000fe20000000000 */
[----:B---3--:R-:W-:Y:S01]  /*4b50*/  FMNMX R11, RZ, R62, !PT ;  /* 0x0000003eff0b7209 */ /* 0x008fe20007800000 */
[----:B------:R-:W-:Y:S01]  /*4b60*/  FADD R8, R61, R8 ;  /* 0x000000083d087221 */ /* 0x000fe20000000000 */
[----:B------:R-:W-:Y:S01]  /*4b70*/  FADD R17, R52, R17 ;  /* 0x0000001134117221 */ /* 0x000fe20000000000 */
[----:B------:R0:W-:Y:S01]  /*4b80*/  STG.E desc[UR8][R2.64+0xe0], R13 ;  /* 0x0000e00d02007986 */ /* 0x0001e2000c101908 */
[----:B------:R-:W-:-:S02]  /*4b90*/  FMNMX R103, RZ, R103, !PT ;  /* 0x00000067ff677209 */ /* 0x000fc40007800000 */
[----:B------:R-:W-:Y:S01]  /*4ba0*/  FMNMX R101, RZ, R101, !PT ;  /* 0x00000065ff657209 */ /* 0x000fe20007800000 */
[----:B------:R1:W-:Y:S01]  /*4bb0*/  STG.E desc[UR8][R2.64+0x16cc], R5 ;  /* 0x0016cc0502007986 */ /* 0x0003e2000c101908 */
[----:B------:R-:W-:Y:S02]  /*4bc0*/  FMNMX R99, RZ, R99, !PT ;  /* 0x00000063ff637209 */ /* 0x000fe40007800000 */
[----:B------:R-:W-:Y:S01]  /*4bd0*/  FMNMX R97, RZ, R97, !PT ;  /* 0x00000061ff617209 */ /* 0x000fe20007800000 */
[----:B------:R2:W-:Y:S01]  /*4be0*/  STG.E desc[UR8][R2.64+0x1734], R7 ;  /* 0x0017340702007986 */ /* 0x0005e2000c101908 */
[----:B------:R-:W-:Y:S02]  /*4bf0*/  FMNMX R91, RZ, R91, !PT ;  /* 0x0000005bff5b7209 */ /* 0x000fe40007800000 */
[----:B------:R-:W-:Y:S01]  /*4c00*/  FMNMX R75, RZ, R75, !PT ;  /* 0x0000004bff4b7209 */ /* 0x000fe20007800000 */
[----:B------:R3:W-:Y:S01]  /*4c10*/  STG.E desc[UR8][R2.64+0x173c], R9 ;  /* 0x00173c0902007986 */ /* 0x0007e2000c101908 */
[----:B------:R-:W-:-:S02]  /*4c20*/  FMNMX R73, RZ, R73, !PT ;  /* 0x00000049ff497209 */ /* 0x000fc40007800000 */
[----:B------:R-:W-:Y:S01]  /*4c30*/  FMNMX R71, RZ, R71, !PT ;  /* 0x00000047ff477209 */ /* 0x000fe20007800000 */
[----:B------:R4:W-:Y:S01]  /*4c40*/  STG.E desc[UR8][R2.64+0x17a4], R11 ;  /* 0x0017a40b02007986 */ /* 0x0009e2000c101908 */
[----:B------:R-:W-:Y:S02]  /*4c50*/  FMNMX R15, RZ, R15, !PT ;  /* 0x0000000fff0f7209 */ /* 0x000fe40007800000 */
[----:B------:R-:W-:Y:S01]  /*4c60*/  FMNMX R69, RZ, R69, !PT ;  /* 0x00000045ff457209 */ /* 0x000fe20007800000 */
[----:B------:R-:W-:Y:S01]  /*4c70*/  STG.E desc[UR8][R2.64], R103 ;  /* 0x0000006702007986 */ /* 0x000fe2000c101908 */
[----:B------:R-:W-:Y:S02]  /*4c80*/  FMNMX R67, RZ, R67, !PT ;  /* 0x00000043ff437209 */ /* 0x000fe40007800000 */
[----:B------:R-:W-:Y:S01]  /*4c90*/  FMNMX R65, RZ, R65, !PT ;  /* 0x00000041ff417209 */ /* 0x000fe20007800000 */
[----:B------:R-:W-:Y:S01]  /*4ca0*/  STG.E desc[UR8][R2.64+0x8], R101 ;  /* 0x0000086502007986 */ /* 0x000fe2000c101908 */
[----:B------:R-:W-:-:S02]  /*4cb0*/  FMNMX R63, RZ, R63, !PT ;  /* 0x0000003fff3f7209 */ /* 0x000fc40007800000 */
[----:B0-----:R-:W-:Y:S01]  /*4cc0*/  FMNMX R13, RZ, R8, !PT ;  /* 0x00000008ff0d7209 */ /* 0x001fe20007800000 */
[----:B------:R-:W-:Y:S01]  /*4cd0*/  STG.E desc[UR8][R2.64+0x70], R99 ;  /* 0x0000706302007986 */ /* 0x000fe2000c101908 */
[----:B-1----:R-:W-:Y:S02]  /*4ce0*/  FMNMX R5, RZ, R60, !PT ;  /* 0x0000003cff057209 */ /* 0x002fe40007800000 */
[----:B------:R-:W-:Y:S01]  /*4cf0*/  FMNMX R59, RZ, R59, !PT ;  /* 0x0000003bff3b7209 */ /* 0x000fe20007800000 */
[----:B------:R-:W-:Y:S01]  /*4d00*/  STG.E desc[UR8][R2.64+0xd8], R97 ;  /* 0x0000d86102007986 */ /* 0x000fe2000c101908 */
[----:B--2---:R-:W-:Y:S02]  /*4d10*/  FMNMX R7, RZ, R58, !PT ;  /* 0x0000003aff077209 */ /* 0x004fe40007800000 */
[----:B------:R-:W-:Y:S01]  /*4d20*/  FMNMX R57, RZ, R57, !PT ;  /* 0x00000039ff397209 */ /* 0x000fe20007800000 */
[----:B------:R-:W-:Y:S01]  /*4d30*/  STG.E desc[UR8][R2.64+0xb68], R91 ;  /* 0x000b685b02007986 */ /* 0x000fe2000c101908 */
[----:B---3--:R-:W-:-:S02]  /*4d40*/  FMNMX R9, RZ, R56, !PT ;  /* 0x00000038ff097209 */ /* 0x008fc40007800000 */
[----:B------:R-:W-:Y:S01]  /*4d50*/  FMNMX R55, RZ, R55, !PT ;  /* 0x00000037ff377209 */ /* 0x000fe20007800000 */
[----:B------:R-:W-:Y:S01]  /*4d60*/  STG.E desc[UR8][R2.64+0xbd0], R75 ;  /* 0x000bd04b02007986 */ /* 0x000fe2000c101908 */
[----:B----4-:R-:W-:Y:S02]  /*4d70*/  FMNMX R11, RZ, R54, !PT ;  /* 0x00000036ff0b7209 */ /* 0x010fe40007800000 */
[----:B------:R-:W-:Y:S01]  /*4d80*/  FMNMX R53, RZ, R53, !PT ;  /* 0x00000035ff357209 */ /* 0x000fe20007800000 */
[----:B------:R-:W-:Y:S01]  /*4d90*/  STG.E desc[UR8][R2.64+0xbd8], R73 ;  /* 0x000bd84902007986 */ /* 0x000fe2000c101908 */
[----:B------:R-:W-:-:S03]  /*4da0*/  FMNMX R17, RZ, R17, !PT ;  /* 0x00000011ff117209 */ /* 0x000fc60007800000 */
[----:B------:R-:W-:Y:S04]  /*4db0*/  STG.E desc[UR8][R2.64+0xc40], R71 ;  /* 0x000c404702007986 */ /* 0x000fe8000c101908 */
        /* <DEDUP_REMOVED lines=14> */
[----:B------:R-:W-:Y:S01]  /*4ea0*/  STG.E desc[UR8][R2.64+0x230c], R17 ;  /* 0x00230c1102007986 */ /* 0x000fe2000c101908 */
[----:B------:R-:W-:Y:S05]  /*4eb0*/  EXIT ;  /* 0x000000000000794d */ /* 0x000fea0003800000 */
.L_x_8:
[----:B------:R-:W-:-:S00]  /*4ec0*/  BRA `(.L_x_8) ;  /* 0xfffffffc00fc7947 */ /* 0x000fc0000383ffff */
[----:B------:R-:W-:-:S00]  /*4ed0*/  NOP ;  /* 0x0000000000007918 */ /* 0x000fc00000000000 */
        /* <DEDUP_REMOVED lines=10> */
.L_x_9:


//--------------------- .nv.shared.candidate0     --------------------------
	.section	.nv.shared.candidate0,"aw",@nobits
	.sectionflags	@""
	.align	4
.nv.shared.candidate0:
	.zero		22752


//--------------------- .nv.shared.reserved.0     --------------------------
	.section	.nv.shared.reserved.0,"aw",@nobits
	.weak		__nv_reservedSMEM_offset_0_alias
	.size		__nv_reservedSMEM_offset_0_alias, 0, 64
	.other		__nv_reservedSMEM_offset_0_alias,@"STO_CUDA_RESERVED_SHARED STV_DEFAULT"
__nv_reservedSMEM_offset_0_alias:
	.zero		0
	.zero		64


//--------------------- .nv.constant0.candidate0  --------------------------
	.section	.nv.constant0.candidate0,"a",@progbits
	.sectionflags	@""
	.align	4
.nv.constant0.candidate0:
	.zero		928


//--------------------- SYMBOLS --------------------------

	.type		.nv.reservedSmem.offset0,@object
	.size		.nv.reservedSmem.offset0,0x4
	.type		.nv.reservedSmem.cap,@object
	.size		.nv.reservedSmem.cap,0x4
